//
// Generated by NVIDIA NVVM Compiler
//
// Compiler Build ID: CL-36424714
// Cuda compilation tools, release 13.0, V13.0.88
// Based on NVVM 20.0.0
//

.version 9.0
.target sm_100
.address_size 64

	// .globl	_Z5blocky
.extern .func  (.param .b32 func_retval0) vprintf
(
	.param .b64 vprintf_param_0,
	.param .b64 vprintf_param_1
)
;
.global .align 4 .b8 k[256] = {152, 47, 138, 66, 145, 68, 55, 113, 207, 251, 192, 181, 165, 219, 181, 233, 91, 194, 86, 57, 241, 17, 241, 89, 164, 130, 63, 146, 213, 94, 28, 171, 152, 170, 7, 216, 1, 91, 131, 18, 190, 133, 49, 36, 195, 125, 12, 85, 116, 93, 190, 114, 254, 177, 222, 128, 167, 6, 220, 155, 116, 241, 155, 193, 193, 105, 155, 228, 134, 71, 190, 239, 198, 157, 193, 15, 204, 161, 12, 36, 111, 44, 233, 45, 170, 132, 116, 74, 220, 169, 176, 92, 218, 136, 249, 118, 82, 81, 62, 152, 109, 198, 49, 168, 200, 39, 3, 176, 199, 127, 89, 191, 243, 11, 224, 198, 71, 145, 167, 213, 81, 99, 202, 6, 103, 41, 41, 20, 133, 10, 183, 39, 56, 33, 27, 46, 252, 109, 44, 77, 19, 13, 56, 83, 84, 115, 10, 101, 187, 10, 106, 118, 46, 201, 194, 129, 133, 44, 114, 146, 161, 232, 191, 162, 75, 102, 26, 168, 112, 139, 75, 194, 163, 81, 108, 199, 25, 232, 146, 209, 36, 6, 153, 214, 133, 53, 14, 244, 112, 160, 106, 16, 22, 193, 164, 25, 8, 108, 55, 30, 76, 119, 72, 39, 181, 188, 176, 52, 179, 12, 28, 57, 74, 170, 216, 78, 79, 202, 156, 91, 243, 111, 46, 104, 238, 130, 143, 116, 111, 99, 165, 120, 20, 120, 200, 132, 8, 2, 199, 140, 250, 255, 190, 144, 235, 108, 80, 164, 247, 163, 249, 190, 242, 120, 113, 198};
.global .align 4 .b8 H[32] = {103, 230, 9, 106, 133, 174, 103, 187, 114, 243, 110, 60, 58, 245, 79, 165, 127, 82, 14, 81, 140, 104, 5, 155, 171, 217, 131, 31, 25, 205, 224, 91};
.global .align 8 .u64 dat;
.global .align 8 .u64 w;
.global .align 1 .b8 $str[4] = {37, 100, 10};
.global .align 1 .b8 $str$1[30] = {101, 120, 101, 99, 117, 116, 101, 32, 116, 111, 32, 48, 10, 97, 110, 100, 32, 115, 116, 97, 114, 116, 42, 54, 52, 61, 37, 100, 10};
.global .align 1 .b8 $str$2[6] = {37, 48, 50, 120, 10};
.global .align 1 .b8 $str$3[22] = {116, 61, 37, 108, 108, 100, 32, 105, 61, 37, 108, 108, 100, 32, 106, 61, 37, 108, 108, 100, 10};
.global .align 1 .b8 $str$4[8] = {102, 105, 110, 105, 115, 104, 10};
.global .align 1 .b8 $str$5[14] = {101, 120, 101, 99, 117, 116, 101, 32, 116, 111, 32, 49, 10};
.global .align 1 .b8 $str$6[14] = {101, 120, 101, 99, 117, 116, 101, 32, 116, 111, 32, 50, 10};

.visible .entry _Z5blocky(
	.param .u64 _Z5blocky_param_0
)
{
	.local .align 8 .b8 	__local_depot0[24];
	.reg .b64 	%SP;
	.reg .b64 	%SPL;
	.reg .pred 	%p<5>;
	.reg .b32 	%r<115>;
	.reg .b64 	%rd<94>;

	mov.u64 	%SPL, __local_depot0;
	cvta.local.u64 	%SP, %SPL;
	ld.param.u64 	%rd7, [_Z5blocky_param_0];
	add.u64 	%rd8, %SP, 0;
	add.u64 	%rd1, %SPL, 0;
	mov.u32 	%r4, %ctaid.x;
	mov.u32 	%r5, %ntid.x;
	mov.u32 	%r6, %tid.x;
	mad.lo.s32 	%r7, %r4, %r5, %r6;
	cvt.u64.u32 	%rd2, %r7;
	setp.le.u64 	%p1, %rd7, %rd2;
	@%p1 bra 	$L__BB0_7;
	st.local.u64 	[%rd1], %rd2;
	mov.u64 	%rd10, $str;
	cvta.global.u64 	%rd11, %rd10;
	{ // callseq 0, 0
	.param .b64 param0;
	st.param.b64 	[param0], %rd11;
	.param .b64 param1;
	st.param.b64 	[param1], %rd8;
	.param .b32 retval0;
	call.uni (retval0), 
	vprintf, 
	(
	param0, 
	param1
	);
	ld.param.b32 	%r8, [retval0];
	} // callseq 0
	shl.b64 	%rd13, %rd2, 6;
	st.local.u64 	[%rd1], %rd13;
	mov.u64 	%rd14, $str$1;
	cvta.global.u64 	%rd15, %rd14;
	{ // callseq 1, 0
	.param .b64 param0;
	st.param.b64 	[param0], %rd15;
	.param .b64 param1;
	st.param.b64 	[param1], %rd8;
	.param .b32 retval0;
	call.uni (retval0), 
	vprintf, 
	(
	param0, 
	param1
	);
	ld.param.b32 	%r10, [retval0];
	} // callseq 1
	shl.b64 	%rd3, %rd2, 8;
	mov.b64 	%rd93, 0;
	mov.u64 	%rd19, $str$2;
$L__BB0_2:
	ld.global.u64 	%rd16, [w];
	add.s64 	%rd17, %rd16, %rd3;
	add.s64 	%rd18, %rd17, %rd93;
	ld.u32 	%r12, [%rd18];
	st.local.u32 	[%rd1], %r12;
	cvta.global.u64 	%rd20, %rd19;
	{ // callseq 2, 0
	.param .b64 param0;
	st.param.b64 	[param0], %rd20;
	.param .b64 param1;
	st.param.b64 	[param1], %rd8;
	.param .b32 retval0;
	call.uni (retval0), 
	vprintf, 
	(
	param0, 
	param1
	);
	ld.param.b32 	%r13, [retval0];
	} // callseq 2
	setp.eq.s64 	%p2, %rd93, 256;
	@%p2 bra 	$L__BB0_4;
	ld.global.u64 	%rd22, [w];
	add.s64 	%rd23, %rd22, %rd3;
	add.s64 	%rd24, %rd23, %rd93;
	ld.u32 	%r15, [%rd24+4];
	st.local.u32 	[%rd1], %r15;
	cvta.global.u64 	%rd26, %rd19;
	{ // callseq 3, 0
	.param .b64 param0;
	st.param.b64 	[param0], %rd26;
	.param .b64 param1;
	st.param.b64 	[param1], %rd8;
	.param .b32 retval0;
	call.uni (retval0), 
	vprintf, 
	(
	param0, 
	param1
	);
	ld.param.b32 	%r16, [retval0];
	} // callseq 3
	ld.global.u64 	%rd28, [w];
	add.s64 	%rd29, %rd28, %rd3;
	add.s64 	%rd30, %rd29, %rd93;
	ld.u32 	%r18, [%rd30+8];
	st.local.u32 	[%rd1], %r18;
	{ // callseq 4, 0
	.param .b64 param0;
	st.param.b64 	[param0], %rd26;
	.param .b64 param1;
	st.param.b64 	[param1], %rd8;
	.param .b32 retval0;
	call.uni (retval0), 
	vprintf, 
	(
	param0, 
	param1
	);
	ld.param.b32 	%r19, [retval0];
	} // callseq 4
	ld.global.u64 	%rd31, [w];
	add.s64 	%rd32, %rd31, %rd3;
	add.s64 	%rd33, %rd32, %rd93;
	ld.u32 	%r21, [%rd33+12];
	st.local.u32 	[%rd1], %r21;
	{ // callseq 5, 0
	.param .b64 param0;
	st.param.b64 	[param0], %rd26;
	.param .b64 param1;
	st.param.b64 	[param1], %rd8;
	.param .b32 retval0;
	call.uni (retval0), 
	vprintf, 
	(
	param0, 
	param1
	);
	ld.param.b32 	%r22, [retval0];
	} // callseq 5
	add.s64 	%rd93, %rd93, 16;
	bra.uni 	$L__BB0_2;
$L__BB0_4:
	mov.u32 	%r24, %ctaid.x;
	mov.u32 	%r25, %ntid.x;
	mov.u32 	%r26, %tid.x;
	mad.lo.s32 	%r27, %r24, %r25, %r26;
	add.u64 	%rd34, %SP, 0;
	add.u64 	%rd35, %SPL, 0;
	mul.wide.u32 	%rd36, %r27, 64;
	st.local.u64 	[%rd35], %rd36;
	mov.b64 	%rd37, 1;
	st.local.u64 	[%rd35+8], %rd37;
	st.local.u64 	[%rd35+16], %rd36;
	mov.u64 	%rd38, $str$3;
	cvta.global.u64 	%rd39, %rd38;
	{ // callseq 6, 0
	.param .b64 param0;
	st.param.b64 	[param0], %rd39;
	.param .b64 param1;
	st.param.b64 	[param1], %rd34;
	.param .b32 retval0;
	call.uni (retval0), 
	vprintf, 
	(
	param0, 
	param1
	);
	ld.param.b32 	%r28, [retval0];
	} // callseq 6
	mov.u64 	%rd40, $str$4;
	cvta.global.u64 	%rd41, %rd40;
	{ // callseq 7, 0
	.param .b64 param0;
	st.param.b64 	[param0], %rd41;
	.param .b64 param1;
	st.param.b64 	[param1], 0;
	.param .b32 retval0;
	call.uni (retval0), 
	vprintf, 
	(
	param0, 
	param1
	);
	ld.param.b32 	%r30, [retval0];
	} // callseq 7
	or.b64  	%rd42, %rd36, 1;
	or.b64  	%rd43, %rd36, 4;
	st.local.u64 	[%rd35], %rd42;
	mov.b64 	%rd44, 2;
	st.local.u64 	[%rd35+8], %rd44;
	st.local.u64 	[%rd35+16], %rd43;
	{ // callseq 8, 0
	.param .b64 param0;
	st.param.b64 	[param0], %rd39;
	.param .b64 param1;
	st.param.b64 	[param1], %rd34;
	.param .b32 retval0;
	call.uni (retval0), 
	vprintf, 
	(
	param0, 
	param1
	);
	ld.param.b32 	%r32, [retval0];
	} // callseq 8
	{ // callseq 9, 0
	.param .b64 param0;
	st.param.b64 	[param0], %rd41;
	.param .b64 param1;
	st.param.b64 	[param1], 0;
	.param .b32 retval0;
	call.uni (retval0), 
	vprintf, 
	(
	param0, 
	param1
	);
	ld.param.b32 	%r34, [retval0];
	} // callseq 9
	or.b64  	%rd45, %rd36, 2;
	or.b64  	%rd46, %rd36, 8;
	st.local.u64 	[%rd35], %rd45;
	mov.b64 	%rd47, 3;
	st.local.u64 	[%rd35+8], %rd47;
	st.local.u64 	[%rd35+16], %rd46;
	{ // callseq 10, 0
	.param .b64 param0;
	st.param.b64 	[param0], %rd39;
	.param .b64 param1;
	st.param.b64 	[param1], %rd34;
	.param .b32 retval0;
	call.uni (retval0), 
	vprintf, 
	(
	param0, 
	param1
	);
	ld.param.b32 	%r36, [retval0];
	} // callseq 10
	{ // callseq 11, 0
	.param .b64 param0;
	st.param.b64 	[param0], %rd41;
	.param .b64 param1;
	st.param.b64 	[param1], 0;
	.param .b32 retval0;
	call.uni (retval0), 
	vprintf, 
	(
	param0, 
	param1
	);
	ld.param.b32 	%r38, [retval0];
	} // callseq 11
	or.b64  	%rd48, %rd36, 3;
	or.b64  	%rd49, %rd36, 12;
	st.local.u64 	[%rd35], %rd48;
	mov.b64 	%rd50, 4;
	st.local.u64 	[%rd35+8], %rd50;
	st.local.u64 	[%rd35+16], %rd49;
	{ // callseq 12, 0
	.param .b64 param0;
	st.param.b64 	[param0], %rd39;
	.param .b64 param1;
	st.param.b64 	[param1], %rd34;
	.param .b32 retval0;
	call.uni (retval0), 
	vprintf, 
	(
	param0, 
	param1
	);
	ld.param.b32 	%r40, [retval0];
	} // callseq 12
	{ // callseq 13, 0
	.param .b64 param0;
	st.param.b64 	[param0], %rd41;
	.param .b64 param1;
	st.param.b64 	[param1], 0;
	.param .b32 retval0;
	call.uni (retval0), 
	vprintf, 
	(
	param0, 
	param1
	);
	ld.param.b32 	%r42, [retval0];
	} // callseq 13
	or.b64  	%rd51, %rd36, 16;
	st.local.u64 	[%rd35], %rd43;
	mov.b64 	%rd52, 5;
	st.local.u64 	[%rd35+8], %rd52;
	st.local.u64 	[%rd35+16], %rd51;
	{ // callseq 14, 0
	.param .b64 param0;
	st.param.b64 	[param0], %rd39;
	.param .b64 param1;
	st.param.b64 	[param1], %rd34;
	.param .b32 retval0;
	call.uni (retval0), 
	vprintf, 
	(
	param0, 
	param1
	);
	ld.param.b32 	%r44, [retval0];
	} // callseq 14
	{ // callseq 15, 0
	.param .b64 param0;
	st.param.b64 	[param0], %rd41;
	.param .b64 param1;
	st.param.b64 	[param1], 0;
	.param .b32 retval0;
	call.uni (retval0), 
	vprintf, 
	(
	param0, 
	param1
	);
	ld.param.b32 	%r46, [retval0];
	} // callseq 15
	or.b64  	%rd53, %rd36, 5;
	or.b64  	%rd54, %rd36, 20;
	st.local.u64 	[%rd35], %rd53;
	mov.b64 	%rd55, 6;
	st.local.u64 	[%rd35+8], %rd55;
	st.local.u64 	[%rd35+16], %rd54;
	{ // callseq 16, 0
	.param .b64 param0;
	st.param.b64 	[param0], %rd39;
	.param .b64 param1;
	st.param.b64 	[param1], %rd34;
	.param .b32 retval0;
	call.uni (retval0), 
	vprintf, 
	(
	param0, 
	param1
	);
	ld.param.b32 	%r48, [retval0];
	} // callseq 16
	{ // callseq 17, 0
	.param .b64 param0;
	st.param.b64 	[param0], %rd41;
	.param .b64 param1;
	st.param.b64 	[param1], 0;
	.param .b32 retval0;
	call.uni (retval0), 
	vprintf, 
	(
	param0, 
	param1
	);
	ld.param.b32 	%r50, [retval0];
	} // callseq 17
	or.b64  	%rd56, %rd36, 6;
	or.b64  	%rd57, %rd36, 24;
	st.local.u64 	[%rd35], %rd56;
	mov.b64 	%rd58, 7;
	st.local.u64 	[%rd35+8], %rd58;
	st.local.u64 	[%rd35+16], %rd57;
	{ // callseq 18, 0
	.param .b64 param0;
	st.param.b64 	[param0], %rd39;
	.param .b64 param1;
	st.param.b64 	[param1], %rd34;
	.param .b32 retval0;
	call.uni (retval0), 
	vprintf, 
	(
	param0, 
	param1
	);
	ld.param.b32 	%r52, [retval0];
	} // callseq 18
	{ // callseq 19, 0
	.param .b64 param0;
	st.param.b64 	[param0], %rd41;
	.param .b64 param1;
	st.param.b64 	[param1], 0;
	.param .b32 retval0;
	call.uni (retval0), 
	vprintf, 
	(
	param0, 
	param1
	);
	ld.param.b32 	%r54, [retval0];
	} // callseq 19
	or.b64  	%rd59, %rd36, 7;
	or.b64  	%rd60, %rd36, 28;
	st.local.u64 	[%rd35], %rd59;
	mov.b64 	%rd61, 8;
	st.local.u64 	[%rd35+8], %rd61;
	st.local.u64 	[%rd35+16], %rd60;
	{ // callseq 20, 0
	.param .b64 param0;
	st.param.b64 	[param0], %rd39;
	.param .b64 param1;
	st.param.b64 	[param1], %rd34;
	.param .b32 retval0;
	call.uni (retval0), 
	vprintf, 
	(
	param0, 
	param1
	);
	ld.param.b32 	%r56, [retval0];
	} // callseq 20
	{ // callseq 21, 0
	.param .b64 param0;
	st.param.b64 	[param0], %rd41;
	.param .b64 param1;
	st.param.b64 	[param1], 0;
	.param .b32 retval0;
	call.uni (retval0), 
	vprintf, 
	(
	param0, 
	param1
	);
	ld.param.b32 	%r58, [retval0];
	} // callseq 21
	or.b64  	%rd62, %rd36, 32;
	st.local.u64 	[%rd35], %rd46;
	mov.b64 	%rd63, 9;
	st.local.u64 	[%rd35+8], %rd63;
	st.local.u64 	[%rd35+16], %rd62;
	{ // callseq 22, 0
	.param .b64 param0;
	st.param.b64 	[param0], %rd39;
	.param .b64 param1;
	st.param.b64 	[param1], %rd34;
	.param .b32 retval0;
	call.uni (retval0), 
	vprintf, 
	(
	param0, 
	param1
	);
	ld.param.b32 	%r60, [retval0];
	} // callseq 22
	{ // callseq 23, 0
	.param .b64 param0;
	st.param.b64 	[param0], %rd41;
	.param .b64 param1;
	st.param.b64 	[param1], 0;
	.param .b32 retval0;
	call.uni (retval0), 
	vprintf, 
	(
	param0, 
	param1
	);
	ld.param.b32 	%r62, [retval0];
	} // callseq 23
	or.b64  	%rd64, %rd36, 9;
	or.b64  	%rd65, %rd36, 36;
	st.local.u64 	[%rd35], %rd64;
	mov.b64 	%rd66, 10;
	st.local.u64 	[%rd35+8], %rd66;
	st.local.u64 	[%rd35+16], %rd65;
	{ // callseq 24, 0
	.param .b64 param0;
	st.param.b64 	[param0], %rd39;
	.param .b64 param1;
	st.param.b64 	[param1], %rd34;
	.param .b32 retval0;
	call.uni (retval0), 
	vprintf, 
	(
	param0, 
	param1
	);
	ld.param.b32 	%r64, [retval0];
	} // callseq 24
	{ // callseq 25, 0
	.param .b64 param0;
	st.param.b64 	[param0], %rd41;
	.param .b64 param1;
	st.param.b64 	[param1], 0;
	.param .b32 retval0;
	call.uni (retval0), 
	vprintf, 
	(
	param0, 
	param1
	);
	ld.param.b32 	%r66, [retval0];
	} // callseq 25
	or.b64  	%rd67, %rd36, 10;
	or.b64  	%rd68, %rd36, 40;
	st.local.u64 	[%rd35], %rd67;
	mov.b64 	%rd69, 11;
	st.local.u64 	[%rd35+8], %rd69;
	st.local.u64 	[%rd35+16], %rd68;
	{ // callseq 26, 0
	.param .b64 param0;
	st.param.b64 	[param0], %rd39;
	.param .b64 param1;
	st.param.b64 	[param1], %rd34;
	.param .b32 retval0;
	call.uni (retval0), 
	vprintf, 
	(
	param0, 
	param1
	);
	ld.param.b32 	%r68, [retval0];
	} // callseq 26
	{ // callseq 27, 0
	.param .b64 param0;
	st.param.b64 	[param0], %rd41;
	.param .b64 param1;
	st.param.b64 	[param1], 0;
	.param .b32 retval0;
	call.uni (retval0), 
	vprintf, 
	(
	param0, 
	param1
	);
	ld.param.b32 	%r70, [retval0];
	} // callseq 27
	or.b64  	%rd70, %rd36, 11;
	or.b64  	%rd71, %rd36, 44;
	st.local.u64 	[%rd35], %rd70;
	mov.b64 	%rd72, 12;
	st.local.u64 	[%rd35+8], %rd72;
	st.local.u64 	[%rd35+16], %rd71;
	{ // callseq 28, 0
	.param .b64 param0;
	st.param.b64 	[param0], %rd39;
	.param .b64 param1;
	st.param.b64 	[param1], %rd34;
	.param .b32 retval0;
	call.uni (retval0), 
	vprintf, 
	(
	param0, 
	param1
	);
	ld.param.b32 	%r72, [retval0];
	} // callseq 28
	{ // callseq 29, 0
	.param .b64 param0;
	st.param.b64 	[param0], %rd41;
	.param .b64 param1;
	st.param.b64 	[param1], 0;
	.param .b32 retval0;
	call.uni (retval0), 
	vprintf, 
	(
	param0, 
	param1
	);
	ld.param.b32 	%r74, [retval0];
	} // callseq 29
	or.b64  	%rd73, %rd36, 48;
	st.local.u64 	[%rd35], %rd49;
	mov.b64 	%rd74, 13;
	st.local.u64 	[%rd35+8], %rd74;
	st.local.u64 	[%rd35+16], %rd73;
	{ // callseq 30, 0
	.param .b64 param0;
	st.param.b64 	[param0], %rd39;
	.param .b64 param1;
	st.param.b64 	[param1], %rd34;
	.param .b32 retval0;
	call.uni (retval0), 
	vprintf, 
	(
	param0, 
	param1
	);
	ld.param.b32 	%r76, [retval0];
	} // callseq 30
	{ // callseq 31, 0
	.param .b64 param0;
	st.param.b64 	[param0], %rd41;
	.param .b64 param1;
	st.param.b64 	[param1], 0;
	.param .b32 retval0;
	call.uni (retval0), 
	vprintf, 
	(
	param0, 
	param1
	);
	ld.param.b32 	%r78, [retval0];
	} // callseq 31
	or.b64  	%rd75, %rd36, 13;
	or.b64  	%rd76, %rd36, 52;
	st.local.u64 	[%rd35], %rd75;
	mov.b64 	%rd77, 14;
	st.local.u64 	[%rd35+8], %rd77;
	st.local.u64 	[%rd35+16], %rd76;
	{ // callseq 32, 0
	.param .b64 param0;
	st.param.b64 	[param0], %rd39;
	.param .b64 param1;
	st.param.b64 	[param1], %rd34;
	.param .b32 retval0;
	call.uni (retval0), 
	vprintf, 
	(
	param0, 
	param1
	);
	ld.param.b32 	%r80, [retval0];
	} // callseq 32
	{ // callseq 33, 0
	.param .b64 param0;
	st.param.b64 	[param0], %rd41;
	.param .b64 param1;
	st.param.b64 	[param1], 0;
	.param .b32 retval0;
	call.uni (retval0), 
	vprintf, 
	(
	param0, 
	param1
	);
	ld.param.b32 	%r82, [retval0];
	} // callseq 33
	or.b64  	%rd78, %rd36, 14;
	or.b64  	%rd79, %rd36, 56;
	st.local.u64 	[%rd35], %rd78;
	mov.b64 	%rd80, 15;
	st.local.u64 	[%rd35+8], %rd80;
	st.local.u64 	[%rd35+16], %rd79;
	{ // callseq 34, 0
	.param .b64 param0;
	st.param.b64 	[param0], %rd39;
	.param .b64 param1;
	st.param.b64 	[param1], %rd34;
	.param .b32 retval0;
	call.uni (retval0), 
	vprintf, 
	(
	param0, 
	param1
	);
	ld.param.b32 	%r84, [retval0];
	} // callseq 34
	{ // callseq 35, 0
	.param .b64 param0;
	st.param.b64 	[param0], %rd41;
	.param .b64 param1;
	st.param.b64 	[param1], 0;
	.param .b32 retval0;
	call.uni (retval0), 
	vprintf, 
	(
	param0, 
	param1
	);
	ld.param.b32 	%r86, [retval0];
	} // callseq 35
	or.b64  	%rd81, %rd36, 15;
	or.b64  	%rd82, %rd36, 60;
	st.local.u64 	[%rd35], %rd81;
	mov.b64 	%rd83, 16;
	st.local.u64 	[%rd35+8], %rd83;
	st.local.u64 	[%rd35+16], %rd82;
	{ // callseq 36, 0
	.param .b64 param0;
	st.param.b64 	[param0], %rd39;
	.param .b64 param1;
	st.param.b64 	[param1], %rd34;
	.param .b32 retval0;
	call.uni (retval0), 
	vprintf, 
	(
	param0, 
	param1
	);
	ld.param.b32 	%r88, [retval0];
	} // callseq 36
	{ // callseq 37, 0
	.param .b64 param0;
	st.param.b64 	[param0], %rd41;
	.param .b64 param1;
	st.param.b64 	[param1], 0;
	.param .b32 retval0;
	call.uni (retval0), 
	vprintf, 
	(
	param0, 
	param1
	);
	ld.param.b32 	%r90, [retval0];
	} // callseq 37
	mov.u64 	%rd84, $str$5;
	cvta.global.u64 	%rd85, %rd84;
	{ // callseq 38, 0
	.param .b64 param0;
	st.param.b64 	[param0], %rd85;
	.param .b64 param1;
	st.param.b64 	[param1], 0;
	.param .b32 retval0;
	call.uni (retval0), 
	vprintf, 
	(
	param0, 
	param1
	);
	ld.param.b32 	%r92, [retval0];
	} // callseq 38
	shl.b32 	%r94, %r27, 6;
	or.b32  	%r114, %r94, 16;
	cvt.s64.s32 	%rd86, %r114;
	add.s64 	%rd6, %rd36, 64;
	setp.le.u64 	%p3, %rd6, %rd86;
	@%p3 bra 	$L__BB0_6;
$L__BB0_5:
	ld.global.u64 	%rd87, [w];
	mul.wide.s32 	%rd88, %r114, 4;
	add.s64 	%rd89, %rd87, %rd88;
	ld.u32 	%r95, [%rd89+-8];
	shf.l.wrap.b32 	%r96, %r95, %r95, 15;
	shf.l.wrap.b32 	%r97, %r95, %r95, 13;
	xor.b32  	%r98, %r96, %r97;
	shr.u32 	%r99, %r95, 10;
	xor.b32  	%r100, %r98, %r99;
	ld.u32 	%r101, [%rd89+-28];
	add.s32 	%r102, %r100, %r101;
	ld.u32 	%r103, [%rd89+-60];
	shf.l.wrap.b32 	%r104, %r103, %r103, 25;
	shf.l.wrap.b32 	%r105, %r103, %r103, 14;
	xor.b32  	%r106, %r104, %r105;
	shr.u32 	%r107, %r103, 3;
	xor.b32  	%r108, %r106, %r107;
	ld.u32 	%r109, [%rd89+-64];
	add.s32 	%r110, %r102, %r109;
	add.s32 	%r111, %r110, %r108;
	st.u32 	[%rd89], %r111;
	add.s32 	%r114, %r114, 1;
	cvt.s64.s32 	%rd90, %r114;
	setp.gt.u64 	%p4, %rd6, %rd90;
	@%p4 bra 	$L__BB0_5;
$L__BB0_6:
	mov.u64 	%rd91, $str$6;
	cvta.global.u64 	%rd92, %rd91;
	{ // callseq 39, 0
	.param .b64 param0;
	st.param.b64 	[param0], %rd92;
	.param .b64 param1;
	st.param.b64 	[param1], 0;
	.param .b32 retval0;
	call.uni (retval0), 
	vprintf, 
	(
	param0, 
	param1
	);
	ld.param.b32 	%r112, [retval0];
	} // callseq 39
$L__BB0_7:
	ret;

}


// ===== COMPILED SASS (sm_100) =====

	.target	sm_100

	.elftype	@"ET_EXEC"


//--------------------- .note.nv.tkinfo           --------------------------
	.section	.note.nv.tkinfo,"",@"SHT_NOTE"
	.sectionflags	@"SHF_NOTE_NV_TKINFO"
	.tkinfo
        /*0018*/ 	.word	0x00000002
        /*0030*/ 	.string	""
        /*0030*/ 	.string	"ptxas"
        /*0030*/ 	.string	"Cuda compilation tools, release 13.0, V13.0.88"
        /*0030*/ 	.string	"Build cuda_13.0.r13.0/compiler.36424714_0"
        /*0030*/ 	.string	"-arch sm_100 -m 64 "



//--------------------- .note.nv.cuinfo           --------------------------
	.section	.note.nv.cuinfo,"",@"SHT_NOTE"
	.sectionflags	@"SHF_NOTE_NV_CUINFO"
        /*0018*/ 	.short	0x0002
        /*001a*/ 	.short	0x0064
        /*001c*/ 	.short	0x0082
	.zero		2


//--------------------- .nv.info                  --------------------------
	.section	.nv.info,"",@"SHT_CUDA_INFO"
	.align	4


	//----- nvinfo : EIATTR_REGCOUNT
	.align		4
        /*0000*/ 	.byte	0x04, 0x2f
        /*0002*/ 	.short	(.L_12 - .L_11)
	.align		4
.L_11:
        /*0004*/ 	.word	index@(_Z5blocky)
        /*0008*/ 	.word	0x0000001d


	//----- nvinfo : EIATTR_FRAME_SIZE
	.align		4
.L_12:
        /*000c*/ 	.byte	0x04, 0x11
        /*000e*/ 	.short	(.L_14 - .L_13)
	.align		4
.L_13:
        /*0010*/ 	.word	index@(_Z5blocky)
        /*0014*/ 	.word	0x00000018


	//----- nvinfo : EIATTR_MIN_STACK_SIZE
	.align		4
.L_14:
        /*0018*/ 	.byte	0x04, 0x12
        /*001a*/ 	.short	(.L_16 - .L_15)
	.align		4
.L_15:
        /*001c*/ 	.word	index@(_Z5blocky)
        /*0020*/ 	.word	0x00000018
.L_16:


//--------------------- .nv.compat                --------------------------
	.section	.nv.compat,"",@"SHT_CUDA_COMPAT_INFO"
	.align	4
        /*0000*/ 	.byte	0x02, 0x09, 0x00, 0x00, 0x02, 0x02, 0x01, 0x00, 0x02, 0x05, 0x05, 0x00, 0x03, 0x07, 0x01, 0x01
        /*0010*/ 	.byte	0x02, 0x03, 0x00, 0x00, 0x02, 0x06, 0x01, 0x00, 0x04, 0x0b, 0x08, 0x00, 0x09, 0x00, 0x00, 0x00
        /*0020*/ 	.byte	0x00, 0x00, 0x00, 0x00


//--------------------- .nv.info._Z5blocky        --------------------------
	.section	.nv.info._Z5blocky,"",@"SHT_CUDA_INFO"
	.sectionflags	@""
	.align	4


	//----- nvinfo : EIATTR_CUDA_API_VERSION
	.align		4
        /*0000*/ 	.byte	0x04, 0x37
        /*0002*/ 	.short	(.L_18 - .L_17)
.L_17:
        /*0004*/ 	.word	0x00000082


	//----- nvinfo : EIATTR_KPARAM_INFO
	.align		4
.L_18:
        /*0008*/ 	.byte	0x04, 0x17
        /*000a*/ 	.short	(.L_20 - .L_19)
.L_19:
        /*000c*/ 	.word	0x00000000
        /*0010*/ 	.short	0x0000
        /*0012*/ 	.short	0x0000
        /*0014*/ 	.byte	0x00, 0xf0, 0x21, 0x00


	//----- nvinfo : EIATTR_SPARSE_MMA_MASK
	.align		4
.L_20:
        /*0018*/ 	.byte	0x03, 0x50
        /*001a*/ 	.short	0x0000


	//----- nvinfo : EIATTR_MAXREG_COUNT
	.align		4
        /*001c*/ 	.byte	0x03, 0x1b
        /*001e*/ 	.short	0x00ff


	//----- nvinfo : EIATTR_EXTERNS
	.align		4
        /*0020*/ 	.byte	0x04, 0x0f
        /*0022*/ 	.short	(.L_22 - .L_21)


	//   ....[0]....
	.align		4
.L_21:
        /*0024*/ 	.word	index@(vprintf)


	//----- nvinfo : EIATTR_MERCURY_ISA_VERSION
	.align		4
.L_22:
        /*0028*/ 	.byte	0x03, 0x5f
        /*002a*/ 	.short	0x0101


	//----- nvinfo : EIATTR_VRC_CTA_INIT_COUNT
	.align		4
        /*002c*/ 	.byte	0x02, 0x4a
	.zero		1
	.zero		1


	//----- nvinfo : EIATTR_SYSCALL_OFFSETS
	.align		4
        /*0030*/ 	.byte	0x04, 0x46
        /*0032*/ 	.short	(.L_24 - .L_23)


	//   ....[0]....
.L_23:
        /*0034*/ 	.word	0x00000180


	//   ....[1]....
        /*0038*/ 	.word	0x00000230


	//   ....[2]....
        /*003c*/ 	.word	0x000003a0


	//   ....[3]....
        /*0040*/ 	.word	0x000004d0


	//   ....[4]....
        /*0044*/ 	.word	0x000005d0


	//   ....[5]....
        /*0048*/ 	.word	0x000006d0


	//   ....[6]....
        /*004c*/ 	.word	0x00000840


	//   ....[7]....
        /*0050*/ 	.word	0x000008b0


	//   ....[8]....
        /*0054*/ 	.word	0x000009c0


	//   ....[9]....
        /*0058*/ 	.word	0x00000a30


	//   ....[10]....
        /*005c*/ 	.word	0x00000b40


	//   ....[11]....
        /*0060*/ 	.word	0x00000bc0


	//   ....[12]....
        /*0064*/ 	.word	0x00000cd0


	//   ....[13]....
        /*0068*/ 	.word	0x00000d40


	//   ....[14]....
        /*006c*/ 	.word	0x00000e50


	//   ....[15]....
        /*0070*/ 	.word	0x00000ec0


	//   ....[16]....
        /*0074*/ 	.word	0x00000fd0


	//   ....[17]....
        /*0078*/ 	.word	0x00001040


	//   ....[18]....
        /*007c*/ 	.word	0x00001150


	//   ....[19]....
        /*0080*/ 	.word	0x000011c0


	//   ....[20]....
        /*0084*/ 	.word	0x000012d0


	//   ....[21]....
        /*0088*/ 	.word	0x00001340


	//   ....[22]....
        /*008c*/ 	.word	0x00001450


	//   ....[23]....
        /*0090*/ 	.word	0x000014c0


	//   ....[24]....
        /*0094*/ 	.word	0x000015d0


	//   ....[25]....
        /*0098*/ 	.word	0x00001640


	//   ....[26]....
        /*009c*/ 	.word	0x00001750


	//   ....[27]....
        /*00a0*/ 	.word	0x000017c0


	//   ....[28]....
        /*00a4*/ 	.word	0x000018d0


	//   ....[29]....
        /*00a8*/ 	.word	0x00001940


	//   ....[30]....
        /*00ac*/ 	.word	0x00001a30


	//   ....[31]....
        /*00b0*/ 	.word	0x00001aa0


	//   ....[32]....
        /*00b4*/ 	.word	0x00001bb0


	//   ....[33]....
        /*00b8*/ 	.word	0x00001c20


	//   ....[34]....
        /*00bc*/ 	.word	0x00001d30


	//   ....[35]....
        /*00c0*/ 	.word	0x00001da0


	//   ....[36]....
        /*00c4*/ 	.word	0x00001eb0


	//   ....[37]....
        /*00c8*/ 	.word	0x00001f20


	//   ....[38]....
        /*00cc*/ 	.word	0x00001f90


	//   ....[39]....
        /*00d0*/ 	.word	0x00002280


	//----- nvinfo : EIATTR_EXIT_INSTR_OFFSETS
	.align		4
.L_24:
        /*00d4*/ 	.byte	0x04, 0x1c
        /*00d6*/ 	.short	(.L_26 - .L_25)


	//   ....[0]....
.L_25:
        /*00d8*/ 	.word	0x000000d0


	//   ....[1]....
        /*00dc*/ 	.word	0x00002290


	//----- nvinfo : EIATTR_CRS_STACK_SIZE
	.align		4
.L_26:
        /*00e0*/ 	.byte	0x04, 0x1e
        /*00e2*/ 	.short	(.L_28 - .L_27)
.L_27:
        /*00e4*/ 	.word	0x00000000


	//----- nvinfo : EIATTR_CBANK_PARAM_SIZE
	.align		4
.L_28:
        /*00e8*/ 	.byte	0x03, 0x19
        /*00ea*/ 	.short	0x0008


	//----- nvinfo : EIATTR_PARAM_CBANK
	.align		4
        /*00ec*/ 	.byte	0x04, 0x0a
        /*00ee*/ 	.short	(.L_30 - .L_29)
	.align		4
.L_29:
        /*00f0*/ 	.word	index@(.nv.constant0._Z5blocky)
        /*00f4*/ 	.short	0x0380
        /*00f6*/ 	.short	0x0008


	//----- nvinfo : EIATTR_SW_WAR
	.align		4
.L_30:
        /*00f8*/ 	.byte	0x04, 0x36
        /*00fa*/ 	.short	(.L_32 - .L_31)
.L_31:
        /*00fc*/ 	.word	0x00000008
.L_32:


//--------------------- .nv.callgraph             --------------------------
	.section	.nv.callgraph,"",@"SHT_CUDA_CALLGRAPH"
	.align	4
	.sectionentsize	8
	.align		4
        /*0000*/ 	.word	0x00000000
	.align		4
        /*0004*/ 	.word	0xffffffff
	.align		4
        /*0008*/ 	.word	index@(_Z5blocky)
	.align		4
        /*000c*/ 	.word	index@(vprintf)
	.align		4
        /*0010*/ 	.word	0x00000000
	.align		4
        /*0014*/ 	.word	0xfffffffe
	.align		4
        /*0018*/ 	.word	0x00000000
	.align		4
        /*001c*/ 	.word	0xfffffffd
	.align		4
        /*0020*/ 	.word	0x00000000
	.align		4
        /*0024*/ 	.word	0xfffffffc


//--------------------- .nv.constant4             --------------------------
	.section	.nv.constant4,"a",@progbits
	.align	8
	.align		8
.nv.constant4:
        /*0000*/ 	.dword	vprintf
	.align		8
        /*0008*/ 	.dword	k
	.align		8
        /*0010*/ 	.dword	H
	.align		8
        /*0018*/ 	.dword	dat
	.align		8
        /*0020*/ 	.dword	w
	.align		8
        /*0028*/ 	.dword	$str
	.align		8
        /*0030*/ 	.dword	$str$1
	.align		8
        /*0038*/ 	.dword	$str$2
	.align		8
        /*0040*/ 	.dword	$str$3
	.align		8
        /*0048*/ 	.dword	$str$4
	.align		8
        /*0050*/ 	.dword	$str$5
	.align		8
        /*0058*/ 	.dword	$str$6


//--------------------- .text._Z5blocky           --------------------------
	.section	.text._Z5blocky,"ax",@progbits
	.align	128
        .global         _Z5blocky
        .type           _Z5blocky,@function
        .size           _Z5blocky,(.L_x_47 - _Z5blocky)
        .other          _Z5blocky,@"STO_CUDA_ENTRY STV_DEFAULT"
_Z5blocky:
.text._Z5blocky:
[----:B------:R-:W0:Y:S01]  /*0000*/  LDC R1, c[0x0][0x37c] ;  /* 0x0000df00ff017b82 */ /* 0x000e220000000800 */
[----:B------:R-:W1:Y:S01]  /*0010*/  S2R R19, SR_TID.X ;  /* 0x0000000000137919 */ /* 0x000e620000002100 */
[----:B------:R-:W2:Y:S06]  /*0020*/  LDCU UR5, c[0x0][0x2fc] ;  /* 0x00005f80ff0577ac */ /* 0x000eac0008000800 */
[----:B------:R-:W1:Y:S01]  /*0030*/  S2UR UR6, SR_CTAID.X ;  /* 0x00000000000679c3 */ /* 0x000e620000002500 */
[----:B0-----:R-:W-:Y:S01]  /*0040*/  VIADD R1, R1, 0xffffffe8 ;  /* 0xffffffe801017836 */ /* 0x001fe20000000000 */
[----:B------:R-:W0:Y:S01]  /*0050*/  LDCU.64 UR8, c[0x0][0x380] ;  /* 0x00007000ff0877ac */ /* 0x000e220008000a00 */
[----:B------:R-:W3:Y:S05]  /*0060*/  LDCU UR4, c[0x0][0x2f8] ;  /* 0x00005f00ff0477ac */ /* 0x000eea0008000800 */
[----:B------:R-:W1:Y:S01]  /*0070*/  LDC R18, c[0x0][0x360] ;  /* 0x0000d800ff127b82 */ /* 0x000e620000000800 */
[----:B---3--:R-:W-:-:S05]  /*0080*/  IADD3 R24, P1, PT, R1, UR4, RZ ;  /* 0x0000000401187c10 */ /* 0x008fca000ff3e0ff */
[----:B--2---:R-:W-:Y:S02]  /*0090*/  IMAD.X R2, RZ, RZ, UR5, P1 ;  /* 0x00000005ff027e24 */ /* 0x004fe400088e06ff */
[----:B-1----:R-:W-:-:S05]  /*00a0*/  IMAD R18, R18, UR6, R19 ;  /* 0x0000000612127c24 */ /* 0x002fca000f8e0213 */
[----:B0-----:R-:W-:-:S04]  /*00b0*/  ISETP.GE.U32.AND P0, PT, R18, UR8, PT ;  /* 0x0000000812007c0c */ /* 0x001fc8000bf06070 */
[----:B------:R-:W-:-:S13]  /*00c0*/  ISETP.GE.U32.AND.EX P0, PT, RZ, UR9, PT, P0 ;  /* 0x00000009ff007c0c */ /* 0x000fda000bf06100 */
[----:B------:R-:W-:Y:S05]  /*00d0*/  @P0 EXIT ;  /* 0x000000000000094d */ /* 0x000fea0003800000 */
[----:B------:R-:W-:Y:S01]  /*00e0*/  IMAD.MOV.U32 R19, RZ, RZ, RZ ;  /* 0x000000ffff137224 */ /* 0x000fe200078e00ff */
[----:B------:R-:W-:Y:S01]  /*00f0*/  MOV R16, 0x0 ;  /* 0x0000000000107802 */ /* 0x000fe20000000f00 */
[----:B------:R-:W0:Y:S01]  /*0100*/  LDCU.64 UR4, c[0x4][0x28] ;  /* 0x01000500ff0477ac */ /* 0x000e220008000a00 */
[----:B------:R-:W-:Y:S01]  /*0110*/  IMAD.MOV.U32 R6, RZ, RZ, R24 ;  /* 0x000000ffff067224 */ /* 0x000fe200078e0018 */
[----:B------:R-:W-:Y:S01]  /*0120*/  MOV R7, R2 ;  /* 0x0000000200077202 */ /* 0x000fe20000000f00 */
[----:B------:R1:W-:Y:S01]  /*0130*/  STL.64 [R1], R18 ;  /* 0x0000001201007387 */ /* 0x0003e20000100a00 */
[----:B------:R1:W2:Y:S01]  /*0140*/  LDC.64 R8, c[0x4][R16] ;  /* 0x0100000010087b82 */ /* 0x0002a20000000a00 */
[----:B0-----:R-:W-:Y:S02]  /*0150*/  IMAD.U32 R4, RZ, RZ, UR4 ;  /* 0x00000004ff047e24 */ /* 0x001fe4000f8e00ff */
[----:B-1----:R-:W-:-:S07]  /*0160*/  IMAD.U32 R5, RZ, RZ, UR5 ;  /* 0x00000005ff057e24 */ /* 0x002fce000f8e00ff */
[----:B------:R-:W-:-:S07]  /*0170*/  LEPC R20, `(.L_x_0) ;  /* 0x000000001014794e */ /* 0x000fce0000000000 */
[----:B--2---:R-:W-:Y:S05]  /*0180*/  CALL.ABS.NOINC R8 ;  /* 0x0000000008007343 */ /* 0x004fea0003c00000 */
.L_x_0:
[----:B------:R-:W-:Y:S01]  /*0190*/  IMAD.SHL.U32 R8, R18, 0x40, RZ ;  /* 0x0000004012087824 */ /* 0x000fe200078e00ff */
[----:B------:R-:W-:Y:S01]  /*01a0*/  SHF.R.U32.HI R9, RZ, 0x1a, R18 ;  /* 0x0000001aff097819 */ /* 0x000fe20000011612 */
[----:B------:R-:W0:Y:S01]  /*01b0*/  LDC.64 R16, c[0x4][R16] ;  /* 0x0100000010107b82 */ /* 0x000e220000000a00 */
[----:B------:R-:W1:Y:S01]  /*01c0*/  LDCU.64 UR4, c[0x4][0x30] ;  /* 0x01000600ff0477ac */ /* 0x000e620008000a00 */
[----:B------:R-:W-:Y:S02]  /*01d0*/  IMAD.MOV.U32 R6, RZ, RZ, R24 ;  /* 0x000000ffff067224 */ /* 0x000fe400078e0018 */
[----:B------:R2:W-:Y:S01]  /*01e0*/  STL.64 [R1], R8 ;  /* 0x0000000801007387 */ /* 0x0005e20000100a00 */
[----:B------:R-:W-:Y:S02]  /*01f0*/  IMAD.MOV.U32 R7, RZ, RZ, R2 ;  /* 0x000000ffff077224 */ /* 0x000fe400078e0002 */
[----:B-1----:R-:W-:Y:S02]  /*0200*/  IMAD.U32 R4, RZ, RZ, UR4 ;  /* 0x00000004ff047e24 */ /* 0x002fe4000f8e00ff */
[----:B--2---:R-:W-:-:S07]  /*0210*/  IMAD.U32 R5, RZ, RZ, UR5 ;  /* 0x00000005ff057e24 */ /* 0x004fce000f8e00ff */
[----:B------:R-:W-:-:S07]  /*0220*/  LEPC R20, `(.L_x_1) ;  /* 0x000000001014794e */ /* 0x000fce0000000000 */
[----:B0-----:R-:W-:Y:S05]  /*0230*/  CALL.ABS.NOINC R16 ;  /* 0x0000000010007343 */ /* 0x001fea0003c00000 */
.L_x_1:
[----:B------:R-:W0:Y:S01]  /*0240*/  LDC.64 R16, c[0x0][0x358] ;  /* 0x0000d600ff107b82 */ /* 0x000e220000000a00 */
[----:B------:R-:W-:Y:S01]  /*0250*/  BSSY.RECONVERGENT B6, `(.L_x_2) ;  /* 0x000004c000067945 */ /* 0x000fe20003800200 */
[----:B------:R-:W-:Y:S01]  /*0260*/  SHF.L.U32 R19, R18, 0x8, RZ ;  /* 0x0000000812137819 */ /* 0x000fe200000006ff */
[----:B------:R-:W-:Y:S01]  /*0270*/  IMAD.MOV.U32 R26, RZ, RZ, RZ ;  /* 0x000000ffff1a7224 */ /* 0x000fe200078e00ff */
[----:B------:R-:W-:Y:S01]  /*0280*/  SHF.R.U32.HI R23, RZ, 0x18, R18 ;  /* 0x00000018ff177819 */ /* 0x000fe20000011612 */
[----:B------:R-:W-:-:S07]  /*0290*/  IMAD.MOV.U32 R22, RZ, RZ, RZ ;  /* 0x000000ffff167224 */ /* 0x000fce00078e00ff */
.L_x_8:
[----:B------:R-:W1:Y:S01]  /*02a0*/  LDC.64 R6, c[0x4][0x20] ;  /* 0x01000800ff067b82 */ /* 0x000e620000000a00 */
[----:B0-----:R-:W-:Y:S02]  /*02b0*/  R2UR UR4, R16 ;  /* 0x00000000100472ca */ /* 0x001fe400000e0000 */
[----:B------:R-:W-:-:S13]  /*02c0*/  R2UR UR5, R17 ;  /* 0x00000000110572ca */ /* 0x000fda00000e0000 */
[----:B-1----:R-:W2:Y:S02]  /*02d0*/  LDG.E.64 R6, desc[UR4][R6.64] ;  /* 0x0000000406067981 */ /* 0x002ea4000c1e1b00 */
[----:B--2---:R-:W-:-:S04]  /*02e0*/  IADD3 R10, P0, P1, R26, R6, R19 ;  /* 0x000000061a0a7210 */ /* 0x004fc8000791e013 */
[----:B------:R-:W-:-:S05]  /*02f0*/  IADD3.X R11, PT, PT, R22, R7, R23, P0, P1 ;  /* 0x00000007160b7210 */ /* 0x000fca00007e2417 */
[----:B------:R-:W2:Y:S01]  /*0300*/  LD.E R0, desc[UR4][R10.64] ;  /* 0x000000040a007980 */ /* 0x000ea2000c101900 */
[----:B------:R-:W-:Y:S01]  /*0310*/  MOV R18, 0x0 ;  /* 0x0000000000127802 */ /* 0x000fe20000000f00 */
[----:B------:R-:W0:Y:S01]  /*0320*/  LDCU.64 UR4, c[0x4][0x38] ;  /* 0x01000700ff0477ac */ /* 0x000e220008000a00 */
[----:B------:R-:W-:Y:S01]  /*0330*/  IMAD.MOV.U32 R6, RZ, RZ, R24 ;  /* 0x000000ffff067224 */ /* 0x000fe200078e0018 */
[----:B------:R-:W-:Y:S01]  /*0340*/  MOV R7, R2 ;  /* 0x0000000200077202 */ /* 0x000fe20000000f00 */
[----:B------:R1:W3:Y:S01]  /*0350*/  LDC.64 R8, c[0x4][R18] ;  /* 0x0100000012087b82 */ /* 0x0002e20000000a00 */
[----:B0-----:R-:W-:Y:S02]  /*0360*/  IMAD.U32 R4, RZ, RZ, UR4 ;  /* 0x00000004ff047e24 */ /* 0x001fe4000f8e00ff */
[----:B------:R-:W-:Y:S01]  /*0370*/  IMAD.U32 R5, RZ, RZ, UR5 ;  /* 0x00000005ff057e24 */ /* 0x000fe2000f8e00ff */
[----:B--23--:R1:W-:Y:S06]  /*0380*/  STL [R1], R0 ;  /* 0x0000000001007387 */ /* 0x00c3ec0000100800 */
[----:B------:R-:W-:-:S07]  /*0390*/  LEPC R20, `(.L_x_3) ;  /* 0x000000001014794e */ /* 0x000fce0000000000 */
[----:B-1----:R-:W-:Y:S05]  /*03a0*/  CALL.ABS.NOINC R8 ;  /* 0x0000000008007343 */ /* 0x002fea0003c00000 */
.L_x_3:
[----:B------:R-:W-:-:S04]  /*03b0*/  ISETP.NE.U32.AND P0, PT, R26, 0x100, PT ;  /* 0x000001001a00780c */ /* 0x000fc80003f05070 */
[----:B------:R-:W-:-:S13]  /*03c0*/  ISETP.NE.AND.EX P0, PT, R22, RZ, PT, P0 ;  /* 0x000000ff1600720c */ /* 0x000fda0003f05300 */
[----:B------:R-:W-:Y:S05]  /*03d0*/  @!P0 BRA `(.L_x_4) ;  /* 0x0000000000cc8947 */ /* 0x000fea0003800000 */
[----:B------:R-:W0:Y:S01]  /*03e0*/  LDC.64 R12, c[0x4][0x20] ;  /* 0x01000800ff0c7b82 */ /* 0x000e220000000a00 */
[----:B------:R-:W-:Y:S02]  /*03f0*/  R2UR UR4, R16 ;  /* 0x00000000100472ca */ /* 0x000fe400000e0000 */
[----:B------:R-:W-:-:S13]  /*0400*/  R2UR UR5, R17 ;  /* 0x00000000110572ca */ /* 0x000fda00000e0000 */
[----:B0-----:R-:W2:Y:S02]  /*0410*/  LDG.E.64 R12, desc[UR4][R12.64] ;  /* 0x000000040c0c7981 */ /* 0x001ea4000c1e1b00 */
[----:B--2---:R-:W-:-:S04]  /*0420*/  IADD3 R10, P0, P1, R26, R12, R19 ;  /* 0x0000000c1a0a7210 */ /* 0x004fc8000791e013 */
[----:B------:R-:W-:-:S05]  /*0430*/  IADD3.X R11, PT, PT, R22, R13, R23, P0, P1 ;  /* 0x0000000d160b7210 */ /* 0x000fca00007e2417 */
[----:B------:R-:W2:Y:S01]  /*0440*/  LD.E R0, desc[UR4][R10.64+0x4] ;  /* 0x000004040a007980 */ /* 0x000ea2000c101900 */
[----:B------:R0:W1:Y:S01]  /*0450*/  LDC.64 R8, c[0x4][R18] ;  /* 0x0100000012087b82 */ /* 0x0000620000000a00 */
[----:B------:R-:W3:Y:S01]  /*0460*/  LDCU.64 UR4, c[0x4][0x38] ;  /* 0x01000700ff0477ac */ /* 0x000ee20008000a00 */
[----:B------:R-:W-:Y:S02]  /*0470*/  IMAD.MOV.U32 R6, RZ, RZ, R24 ;  /* 0x000000ffff067224 */ /* 0x000fe400078e0018 */
[----:B------:R-:W-:Y:S02]  /*0480*/  IMAD.MOV.U32 R7, RZ, RZ, R2 ;  /* 0x000000ffff077224 */ /* 0x000fe400078e0002 */
[----:B---3--:R-:W-:Y:S02]  /*0490*/  IMAD.U32 R4, RZ, RZ, UR4 ;  /* 0x00000004ff047e24 */ /* 0x008fe4000f8e00ff */
[----:B------:R-:W-:Y:S01]  /*04a0*/  IMAD.U32 R5, RZ, RZ, UR5 ;  /* 0x00000005ff057e24 */ /* 0x000fe2000f8e00ff */
[----:B-12---:R0:W-:Y:S06]  /*04b0*/  STL [R1], R0 ;  /* 0x0000000001007387 */ /* 0x0061ec0000100800 */
[----:B------:R-:W-:-:S07]  /*04c0*/  LEPC R20, `(.L_x_5) ;  /* 0x000000001014794e */ /* 0x000fce0000000000 */
[----:B0-----:R-:W-:Y:S05]  /*04d0*/  CALL.ABS.NOINC R8 ;  /* 0x0000000008007343 */ /* 0x001fea0003c00000 */
.L_x_5:
        /* <DEDUP_REMOVED lines=11> */
[----:B---3--:R-:W-:Y:S01]  /*0590*/  IMAD.U32 R4, RZ, RZ, UR4 ;  /* 0x00000004ff047e24 */ /* 0x008fe2000f8e00ff */
[----:B------:R-:W-:Y:S01]  /*05a0*/  MOV R5, UR5 ;  /* 0x0000000500057c02 */ /* 0x000fe20008000f00 */
[----:B-12---:R0:W-:Y:S06]  /*05b0*/  STL [R1], R0 ;  /* 0x0000000001007387 */ /* 0x0061ec0000100800 */
[----:B------:R-:W-:-:S07]  /*05c0*/  LEPC R20, `(.L_x_6) ;  /* 0x000000001014794e */ /* 0x000fce0000000000 */
[----:B0-----:R-:W-:Y:S05]  /*05d0*/  CALL.ABS.NOINC R8 ;  /* 0x0000000008007343 */ /* 0x001fea0003c00000 */
.L_x_6:
        /* <DEDUP_REMOVED lines=9> */
[----:B------:R-:W-:Y:S01]  /*0670*/  IMAD.MOV.U32 R6, RZ, RZ, R24 ;  /* 0x000000ffff067224 */ /* 0x000fe200078e0018 */
[----:B------:R-:W-:Y:S01]  /*0680*/  MOV R7, R2 ;  /* 0x0000000200077202 */ /* 0x000fe20000000f00 */
[----:B---3--:R-:W-:Y:S02]  /*0690*/  IMAD.U32 R4, RZ, RZ, UR4 ;  /* 0x00000004ff047e24 */ /* 0x008fe4000f8e00ff */
[----:B------:R-:W-:Y:S01]  /*06a0*/  IMAD.U32 R5, RZ, RZ, UR5 ;  /* 0x00000005ff057e24 */ /* 0x000fe2000f8e00ff */
[----:B-12---:R0:W-:Y:S06]  /*06b0*/  STL [R1], R0 ;  /* 0x0000000001007387 */ /* 0x0061ec0000100800 */
[----:B------:R-:W-:-:S07]  /*06c0*/  LEPC R20, `(.L_x_7) ;  /* 0x000000001014794e */ /* 0x000fce0000000000 */
[----:B0-----:R-:W-:Y:S05]  /*06d0*/  CALL.ABS.NOINC R8 ;  /* 0x0000000008007343 */ /* 0x001fea0003c00000 */
.L_x_7:
[----:B------:R-:W-:-:S05]  /*06e0*/  IADD3 R26, P0, PT, R26, 0x10, RZ ;  /* 0x000000101a1a7810 */ /* 0x000fca0007f1e0ff */
[----:B------:R-:W-:Y:S01]  /*06f0*/  IMAD.X R22, RZ, RZ, R22, P0 ;  /* 0x000000ffff167224 */ /* 0x000fe200000e0616 */
[----:B------:R-:W-:Y:S07]  /*0700*/  BRA `(.L_x_8) ;  /* 0xfffffff800e47947 */ /* 0x000fee000383ffff */
.L_x_4:
[----:B------:R-:W-:Y:S05]  /*0710*/  BSYNC.RECONVERGENT B6 ;  /* 0x0000000000067941 */ /* 0x000fea0003800200 */
.L_x_2:
[----:B------:R-:W0:Y:S01]  /*0720*/  S2R R3, SR_TID.X ;  /* 0x0000000000037919 */ /* 0x000e220000002100 */
[----:B------:R-:W0:Y:S01]  /*0730*/  S2UR UR4, SR_CTAID.X ;  /* 0x00000000000479c3 */ /* 0x000e220000002500 */
[----:B------:R-:W-:Y:S01]  /*0740*/  IMAD.MOV.U32 R8, RZ, RZ, 0x1 ;  /* 0x00000001ff087424 */ /* 0x000fe200078e00ff */
[----:B------:R-:W-:Y:S01]  /*0750*/  MOV R18, 0x0 ;  /* 0x0000000000127802 */ /* 0x000fe20000000f00 */
[----:B------:R-:W-:Y:S01]  /*0760*/  IMAD.MOV.U32 R9, RZ, RZ, 0x0 ;  /* 0x00000000ff097424 */ /* 0x000fe200078e00ff */
[----:B------:R-:W-:Y:S01]  /*0770*/  MOV R6, R24 ;  /* 0x0000001800067202 */ /* 0x000fe20000000f00 */
[----:B------:R-:W-:-:S03]  /*0780*/  IMAD.MOV.U32 R7, RZ, RZ, R2 ;  /* 0x000000ffff077224 */ /* 0x000fc600078e0002 */
[----:B------:R-:W0:Y:S01]  /*0790*/  LDC R26, c[0x0][0x360] ;  /* 0x0000d800ff1a7b82 */ /* 0x000e220000000800 */
[----:B------:R1:W-:Y:S07]  /*07a0*/  STL.64 [R1+0x8], R8 ;  /* 0x0000080801007387 */ /* 0x0003ee0000100a00 */
[----:B------:R1:W2:Y:S01]  /*07b0*/  LDC.64 R10, c[0x4][R18] ;  /* 0x01000000120a7b82 */ /* 0x0002a20000000a00 */
[----:B0-----:R-:W-:Y:S01]  /*07c0*/  IMAD R26, R26, UR4, R3 ;  /* 0x000000041a1a7c24 */ /* 0x001fe2000f8e0203 */
[----:B------:R-:W0:Y:S03]  /*07d0*/  LDCU.64 UR4, c[0x4][0x40] ;  /* 0x01000800ff0477ac */ /* 0x000e260008000a00 */
[----:B------:R-:W-:-:S05]  /*07e0*/  IMAD.WIDE.U32 R22, R26, 0x40, RZ ;  /* 0x000000401a167825 */ /* 0x000fca00078e00ff */
[----:B------:R1:W-:Y:S04]  /*07f0*/  STL.64 [R1], R22 ;  /* 0x0000001601007387 */ /* 0x0003e80000100a00 */
[----:B------:R1:W-:Y:S01]  /*0800*/  STL.64 [R1+0x10], R22 ;  /* 0x0000101601007387 */ /* 0x0003e20000100a00 */
[----:B0-----:R-:W-:Y:S02]  /*0810*/  IMAD.U32 R4, RZ, RZ, UR4 ;  /* 0x00000004ff047e24 */ /* 0x001fe4000f8e00ff */
[----:B--2---:R-:W-:-:S07]  /*0820*/  IMAD.U32 R5, RZ, RZ, UR5 ;  /* 0x00000005ff057e24 */ /* 0x004fce000f8e00ff */
[----:B------:R-:W-:-:S07]  /*0830*/  LEPC R20, `(.L_x_9) ;  /* 0x000000001014794e */ /* 0x000fce0000000000 */
[----:B-1----:R-:W-:Y:S05]  /*0840*/  CALL.ABS.NOINC R10 ;  /* 0x000000000a007343 */ /* 0x002fea0003c00000 */
.L_x_9:
[----:B------:R0:W1:Y:S01]  /*0850*/  LDC.64 R8, c[0x4][R18] ;  /* 0x0100000012087b82 */ /* 0x0000620000000a00 */
[----:B------:R-:W2:Y:S01]  /*0860*/  LDCU.64 UR4, c[0x4][0x48] ;  /* 0x01000900ff0477ac */ /* 0x000ea20008000a00 */
[----:B------:R-:W-:Y:S01]  /*0870*/  CS2R R6, SRZ ;  /* 0x0000000000067805 */ /* 0x000fe2000001ff00 */
[----:B--2---:R-:W-:Y:S02]  /*0880*/  IMAD.U32 R4, RZ, RZ, UR4 ;  /* 0x00000004ff047e24 */ /* 0x004fe4000f8e00ff */
[----:B0-----:R-:W-:-:S07]  /*0890*/  IMAD.U32 R5, RZ, RZ, UR5 ;  /* 0x00000005ff057e24 */ /* 0x001fce000f8e00ff */
[----:B------:R-:W-:-:S07]  /*08a0*/  LEPC R20, `(.L_x_10) ;  /* 0x000000001014794e */ /* 0x000fce0000000000 */
[----:B-1----:R-:W-:Y:S05]  /*08b0*/  CALL.ABS.NOINC R8 ;  /* 0x0000000008007343 */ /* 0x002fea0003c00000 */
.L_x_10:
[----:B------:R-:W-:Y:S01]  /*08c0*/  IMAD.MOV.U32 R12, RZ, RZ, 0x2 ;  /* 0x00000002ff0c7424 */ /* 0x000fe200078e00ff */
[C---:B------:R-:W-:Y:S01]  /*08d0*/  LOP3.LUT R8, R22.reuse, 0x4, RZ, 0xfc, !PT ;  /* 0x0000000416087812 */ /* 0x040fe200078efcff */
[----:B------:R-:W-:Y:S01]  /*08e0*/  IMAD.MOV.U32 R13, RZ, RZ, 0x0 ;  /* 0x00000000ff0d7424 */ /* 0x000fe200078e00ff */
[----:B------:R-:W-:Y:S01]  /*08f0*/  LOP3.LUT R10, R22, 0x1, RZ, 0xfc, !PT ;  /* 0x00000001160a7812 */ /* 0x000fe200078efcff */
[----:B------:R-:W-:Y:S01]  /*0900*/  IMAD.MOV.U32 R11, RZ, RZ, R23 ;  /* 0x000000ffff0b7224 */ /* 0x000fe200078e0017 */
[----:B------:R-:W-:Y:S01]  /*0910*/  MOV R9, R23 ;  /* 0x0000001700097202 */ /* 0x000fe20000000f00 */
[----:B------:R0:W1:Y:S01]  /*0920*/  LDC.64 R14, c[0x4][R18] ;  /* 0x01000000120e7b82 */ /* 0x0000620000000a00 */
[----:B------:R0:W-:Y:S01]  /*0930*/  STL.64 [R1+0x8], R12 ;  /* 0x0000080c01007387 */ /* 0x0001e20000100a00 */
[----:B------:R-:W2:Y:S01]  /*0940*/  LDCU.64 UR4, c[0x4][0x40] ;  /* 0x01000800ff0477ac */ /* 0x000ea20008000a00 */
[----:B------:R-:W-:Y:S02]  /*0950*/  IMAD.MOV.U32 R6, RZ, RZ, R24 ;  /* 0x000000ffff067224 */ /* 0x000fe400078e0018 */
[----:B------:R0:W-:Y:S01]  /*0960*/  STL.64 [R1+0x10], R8 ;  /* 0x0000100801007387 */ /* 0x0001e20000100a00 */
[----:B------:R-:W-:-:S03]  /*0970*/  IMAD.MOV.U32 R7, RZ, RZ, R2 ;  /* 0x000000ffff077224 */ /* 0x000fc600078e0002 */
[----:B------:R0:W-:Y:S01]  /*0980*/  STL.64 [R1], R10 ;  /* 0x0000000a01007387 */ /* 0x0001e20000100a00 */
[----:B--2---:R-:W-:Y:S02]  /*0990*/  IMAD.U32 R4, RZ, RZ, UR4 ;  /* 0x00000004ff047e24 */ /* 0x004fe4000f8e00ff */
[----:B0-----:R-:W-:-:S07]  /*09a0*/  IMAD.U32 R5, RZ, RZ, UR5 ;  /* 0x00000005ff057e24 */ /* 0x001fce000f8e00ff */
[----:B------:R-:W-:-:S07]  /*09b0*/  LEPC R20, `(.L_x_11) ;  /* 0x000000001014794e */ /* 0x000fce0000000000 */
[----:B-1----:R-:W-:Y:S05]  /*09c0*/  CALL.ABS.NOINC R14 ;  /* 0x000000000e007343 */ /* 0x002fea0003c00000 */
.L_x_11:
[----:B------:R0:W1:Y:S01]  /*09d0*/  LDC.64 R8, c[0x4][R18] ;  /* 0x0100000012087b82 */ /* 0x0000620000000a00 */
[----:B------:R-:W2:Y:S01]  /*09e0*/  LDCU.64 UR4, c[0x4][0x48] ;  /* 0x01000900ff0477ac */ /* 0x000ea20008000a00 */
[----:B------:R-:W-:Y:S02]  /*09f0*/  CS2R R6, SRZ ;  /* 0x0000000000067805 */ /* 0x000fe4000001ff00 */
[----:B--2---:R-:W-:Y:S01]  /*0a00*/  MOV R4, UR4 ;  /* 0x0000000400047c02 */ /* 0x004fe20008000f00 */
[----:B0-----:R-:W-:-:S07]  /*0a10*/  IMAD.U32 R5, RZ, RZ, UR5 ;  /* 0x00000005ff057e24 */ /* 0x001fce000f8e00ff */
[----:B------:R-:W-:-:S07]  /*0a20*/  LEPC R20, `(.L_x_12) ;  /* 0x000000001014794e */ /* 0x000fce0000000000 */
[----:B-1----:R-:W-:Y:S05]  /*0a30*/  CALL.ABS.NOINC R8 ;  /* 0x0000000008007343 */ /* 0x002fea0003c00000 */
.L_x_12:
[----:B------:R-:W-:Y:S01]  /*0a40*/  IMAD.MOV.U32 R12, RZ, RZ, 0x3 ;  /* 0x00000003ff0c7424 */ /* 0x000fe200078e00ff */
[C---:B------:R-:W-:Y:S01]  /*0a50*/  LOP3.LUT R8, R22.reuse, 0x8, RZ, 0xfc, !PT ;  /* 0x0000000816087812 */ /* 0x040fe200078efcff */
[----:B------:R-:W-:Y:S01]  /*0a60*/  IMAD.MOV.U32 R13, RZ, RZ, 0x0 ;  /* 0x00000000ff0d7424 */ /* 0x000fe200078e00ff */
[----:B------:R-:W-:Y:S01]  /*0a70*/  LOP3.LUT R10, R22, 0x2, RZ, 0xfc, !PT ;  /* 0x00000002160a7812 */ /* 0x000fe200078efcff */
[--C-:B------:R-:W-:Y:S01]  /*0a80*/  IMAD.MOV.U32 R9, RZ, RZ, R23.reuse ;  /* 0x000000ffff097224 */ /* 0x100fe200078e0017 */
[----:B------:R-:W0:Y:S01]  /*0a90*/  LDC.64 R18, c[0x4][R18] ;  /* 0x0100000012127b82 */ /* 0x000e220000000a00 */
[----:B------:R-:W-:Y:S01]  /*0aa0*/  IMAD.MOV.U32 R11, RZ, RZ, R23 ;  /* 0x000000ffff0b7224 */ /* 0x000fe200078e0017 */
[----:B------:R1:W-:Y:S01]  /*0ab0*/  STL.64 [R1+0x8], R12 ;  /* 0x0000080c01007387 */ /* 0x0003e20000100a00 */
[----:B------:R-:W2:Y:S01]  /*0ac0*/  LDCU.64 UR4, c[0x4][0x40] ;  /* 0x01000800ff0477ac */ /* 0x000ea20008000a00 */
[----:B------:R-:W-:Y:S02]  /*0ad0*/  IMAD.MOV.U32 R6, RZ, RZ, R24 ;  /* 0x000000ffff067224 */ /* 0x000fe400078e0018 */
[----:B------:R1:W-:Y:S01]  /*0ae0*/  STL.64 [R1+0x10], R8 ;  /* 0x0000100801007387 */ /* 0x0003e20000100a00 */
[----:B------:R-:W-:-:S03]  /*0af0*/  IMAD.MOV.U32 R7, RZ, RZ, R2 ;  /* 0x000000ffff077224 */ /* 0x000fc600078e0002 */
[----:B------:R1:W-:Y:S01]  /*0b00*/  STL.64 [R1], R10 ;  /* 0x0000000a01007387 */ /* 0x0003e20000100a00 */
[----:B--2---:R-:W-:Y:S01]  /*0b10*/  MOV R4, UR4 ;  /* 0x0000000400047c02 */ /* 0x004fe20008000f00 */
[----:B-1----:R-:W-:-:S07]  /*0b20*/  IMAD.U32 R5, RZ, RZ, UR5 ;  /* 0x00000005ff057e24 */ /* 0x002fce000f8e00ff */
[----:B------:R-:W-:-:S07]  /*0b30*/  LEPC R20, `(.L_x_13) ;  /* 0x000000001014794e */ /* 0x000fce0000000000 */
[----:B0-----:R-:W-:Y:S05]  /*0b40*/  CALL.ABS.NOINC R18 ;  /* 0x0000000012007343 */ /* 0x001fea0003c00000 */
.L_x_13:
[----:B------:R-:W-:Y:S01]  /*0b50*/  MOV R25, 0x0 ;  /* 0x0000000000197802 */ /* 0x000fe20000000f00 */
[----:B------:R-:W0:Y:S01]  /*0b60*/  LDCU.64 UR4, c[0x4][0x48] ;  /* 0x01000900ff0477ac */ /* 0x000e220008000a00 */
[----:B------:R-:W-:Y:S02]  /*0b70*/  CS2R R6, SRZ ;  /* 0x0000000000067805 */ /* 0x000fe4000001ff00 */
[----:B------:R1:W2:Y:S01]  /*0b80*/  LDC.64 R8, c[0x4][R25] ;  /* 0x0100000019087b82 */ /* 0x0002a20000000a00 */
[----:B0-----:R-:W-:Y:S02]  /*0b90*/  IMAD.U32 R4, RZ, RZ, UR4 ;  /* 0x00000004ff047e24 */ /* 0x001fe4000f8e00ff */
[----:B-1----:R-:W-:-:S07]  /*0ba0*/  IMAD.U32 R5, RZ, RZ, UR5 ;  /* 0x00000005ff057e24 */ /* 0x002fce000f8e00ff */
[----:B------:R-:W-:-:S07]  /*0bb0*/  LEPC R20, `(.L_x_14) ;  /* 0x000000001014794e */ /* 0x000fce0000000000 */
[----:B--2---:R-:W-:Y:S05]  /*0bc0*/  CALL.ABS.NOINC R8 ;  /* 0x0000000008007343 */ /* 0x004fea0003c00000 */
.L_x_14:
[----:B------:R-:W-:Y:S02]  /*0bd0*/  HFMA2 R12, -RZ, RZ, 0, 2.384185791015625e-07 ;  /* 0x00000004ff0c7431 */ /* 0x000fe400000001ff */
[----:B------:R-:W-:Y:S01]  /*0be0*/  IMAD.MOV.U32 R13, RZ, RZ, 0x0 ;  /* 0x00000000ff0d7424 */ /* 0x000fe200078e00ff */
[C---:B------:R-:W-:Y:S01]  /*0bf0*/  LOP3.LUT R10, R22.reuse, 0x3, RZ, 0xfc, !PT ;  /* 0x00000003160a7812 */ /* 0x040fe200078efcff */
[--C-:B------:R-:W-:Y:S01]  /*0c00*/  IMAD.MOV.U32 R11, RZ, RZ, R23.reuse ;  /* 0x000000ffff0b7224 */ /* 0x100fe200078e0017 */
[----:B------:R-:W-:Y:S01]  /*0c10*/  LOP3.LUT R18, R22, 0xc, RZ, 0xfc, !PT ;  /* 0x0000000c16127812 */ /* 0x000fe200078efcff */
[----:B------:R-:W-:Y:S01]  /*0c20*/  IMAD.MOV.U32 R19, RZ, RZ, R23 ;  /* 0x000000ffff137224 */ /* 0x000fe200078e0017 */
[----:B------:R0:W1:Y:S01]  /*0c30*/  LDC.64 R8, c[0x4][R25] ;  /* 0x0100000019087b82 */ /* 0x0000620000000a00 */
[----:B------:R0:W-:Y:S01]  /*0c40*/  STL.64 [R1+0x8], R12 ;  /* 0x0000080c01007387 */ /* 0x0001e20000100a00 */
[----:B------:R-:W2:Y:S01]  /*0c50*/  LDCU.64 UR4, c[0x4][0x40] ;  /* 0x01000800ff0477ac */ /* 0x000ea20008000a00 */
[----:B------:R-:W-:Y:S01]  /*0c60*/  MOV R6, R24 ;  /* 0x0000001800067202 */ /* 0x000fe20000000f00 */
[----:B------:R-:W-:Y:S01]  /*0c70*/  IMAD.MOV.U32 R7, RZ, RZ, R2 ;  /* 0x000000ffff077224 */ /* 0x000fe200078e0002 */
[----:B------:R0:W-:Y:S04]  /*0c80*/  STL.64 [R1], R10 ;  /* 0x0000000a01007387 */ /* 0x0001e80000100a00 */
[----:B------:R0:W-:Y:S01]  /*0c90*/  STL.64 [R1+0x10], R18 ;  /* 0x0000101201007387 */ /* 0x0001e20000100a00 */
[----:B--2---:R-:W-:-:S02]  /*0ca0*/  IMAD.U32 R4, RZ, RZ, UR4 ;  /* 0x00000004ff047e24 */ /* 0x004fc4000f8e00ff */
[----:B0-----:R-:W-:-:S07]  /*0cb0*/  IMAD.U32 R5, RZ, RZ, UR5 ;  /* 0x00000005ff057e24 */ /* 0x001fce000f8e00ff */
[----:B------:R-:W-:-:S07]  /*0cc0*/  LEPC R20, `(.L_x_15) ;  /* 0x000000001014794e */ /* 0x000fce0000000000 */
[----:B-1----:R-:W-:Y:S05]  /*0cd0*/  CALL.ABS.NOINC R8 ;  /* 0x0000000008007343 */ /* 0x002fea0003c00000 */
.L_x_15:
[----:B------:R0:W1:Y:S01]  /*0ce0*/  LDC.64 R8, c[0x4][R25] ;  /* 0x0100000019087b82 */ /* 0x0000620000000a00 */
[----:B------:R-:W2:Y:S01]  /*0cf0*/  LDCU.64 UR4, c[0x4][0x48] ;  /* 0x01000900ff0477ac */ /* 0x000ea20008000a00 */
[----:B------:R-:W-:Y:S01]  /*0d00*/  CS2R R6, SRZ ;  /* 0x0000000000067805 */ /* 0x000fe2000001ff00 */
[----:B--2---:R-:W-:Y:S02]  /*0d10*/  IMAD.U32 R4, RZ, RZ, UR4 ;  /* 0x00000004ff047e24 */ /* 0x004fe4000f8e00ff */
[----:B0-----:R-:W-:-:S07]  /*0d20*/  IMAD.U32 R5, RZ, RZ, UR5 ;  /* 0x00000005ff057e24 */ /* 0x001fce000f8e00ff */
[----:B------:R-:W-:-:S07]  /*0d30*/  LEPC R20, `(.L_x_16) ;  /* 0x000000001014794e */ /* 0x000fce0000000000 */
[----:B-1----:R-:W-:Y:S05]  /*0d40*/  CALL.ABS.NOINC R8 ;  /* 0x0000000008007343 */ /* 0x002fea0003c00000 */
.L_x_16:
        /* <DEDUP_REMOVED lines=10> */
[----:B------:R0:W-:Y:S01]  /*0df0*/  STL.64 [R1], R14 ;  /* 0x0000000e01007387 */ /* 0x0001e20000100a00 */
[----:B------:R-:W-:-:S03]  /*0e00*/  IMAD.MOV.U32 R7, RZ, RZ, R2 ;  /* 0x000000ffff077224 */ /* 0x000fc600078e0002 */
[----:B------:R0:W-:Y:S01]  /*0e10*/  STL.64 [R1+0x10], R10 ;  /* 0x0000100a01007387 */ /* 0x0001e20000100a00 */
[----:B--2---:R-:W-:Y:S02]  /*0e20*/  IMAD.U32 R4, RZ, RZ, UR4 ;  /* 0x00000004ff047e24 */ /* 0x004fe4000f8e00ff */
[----:B0-----:R-:W-:-:S07]  /*0e30*/  IMAD.U32 R5, RZ, RZ, UR5 ;  /* 0x00000005ff057e24 */ /* 0x001fce000f8e00ff */
[----:B------:R-:W-:-:S07]  /*0e40*/  LEPC R20, `(.L_x_17) ;  /* 0x000000001014794e */ /* 0x000fce0000000000 */
[----:B-1----:R-:W-:Y:S05]  /*0e50*/  CALL.ABS.NOINC R8 ;  /* 0x0000000008007343 */ /* 0x002fea0003c00000 */
.L_x_17:
[----:B------:R0:W1:Y:S01]  /*0e60*/  LDC.64 R8, c[0x4][R25] ;  /* 0x0100000019087b82 */ /* 0x0000620000000a00 */
[----:B------:R-:W2:Y:S01]  /*0e70*/  LDCU.64 UR4, c[0x4][0x48] ;  /* 0x01000900ff0477ac */ /* 0x000ea20008000a00 */
[----:B------:R-:W-:Y:S02]  /*0e80*/  CS2R R6, SRZ ;  /* 0x0000000000067805 */ /* 0x000fe4000001ff00 */
[----:B--2---:R-:W-:Y:S01]  /*0e90*/  MOV R4, UR4 ;  /* 0x0000000400047c02 */ /* 0x004fe20008000f00 */
[----:B0-----:R-:W-:-:S07]  /*0ea0*/  IMAD.U32 R5, RZ, RZ, UR5 ;  /* 0x00000005ff057e24 */ /* 0x001fce000f8e00ff */
[----:B------:R-:W-:-:S07]  /*0eb0*/  LEPC R20, `(.L_x_18) ;  /* 0x000000001014794e */ /* 0x000fce0000000000 */
[----:B-1----:R-:W-:Y:S05]  /*0ec0*/  CALL.ABS.NOINC R8 ;  /* 0x0000000008007343 */ /* 0x002fea0003c00000 */
.L_x_18:
[----:B------:R-:W-:Y:S01]  /*0ed0*/  IMAD.MOV.U32 R14, RZ, RZ, 0x6 ;  /* 0x00000006ff0e7424 */ /* 0x000fe200078e00ff */
[C---:B------:R-:W-:Y:S01]  /*0ee0*/  LOP3.LUT R10, R22.reuse, 0x5, RZ, 0xfc, !PT ;  /* 0x00000005160a7812 */ /* 0x040fe200078efcff */
[----:B------:R-:W-:Y:S01]  /*0ef0*/  IMAD.MOV.U32 R15, RZ, RZ, 0x0 ;  /* 0x00000000ff0f7424 */ /* 0x000fe200078e00ff */
[----:B------:R-:W-:Y:S01]  /*0f00*/  LOP3.LUT R12, R22, 0x14, RZ, 0xfc, !PT ;  /* 0x00000014160c7812 */ /* 0x000fe200078efcff */
[--C-:B------:R-:W-:Y:S01]  /*0f10*/  IMAD.MOV.U32 R11, RZ, RZ, R23.reuse ;  /* 0x000000ffff0b7224 */ /* 0x100fe200078e0017 */
[----:B------:R0:W1:Y:S01]  /*0f20*/  LDC.64 R8, c[0x4][R25] ;  /* 0x0100000019087b82 */ /* 0x0000620000000a00 */
[----:B------:R-:W-:Y:S01]  /*0f30*/  IMAD.MOV.U32 R13, RZ, RZ, R23 ;  /* 0x000000ffff0d7224 */ /* 0x000fe200078e0017 */
[----:B------:R0:W-:Y:S01]  /*0f40*/  STL.64 [R1+0x8], R14 ;  /* 0x0000080e01007387 */ /* 0x0001e20000100a00 */
[----:B------:R-:W2:Y:S01]  /*0f50*/  LDCU.64 UR4, c[0x4][0x40] ;  /* 0x01000800ff0477ac */ /* 0x000ea20008000a00 */
[----:B------:R-:W-:Y:S02]  /*0f60*/  IMAD.MOV.U32 R6, RZ, RZ, R24 ;  /* 0x000000ffff067224 */ /* 0x000fe400078e0018 */
[----:B------:R0:W-:Y:S01]  /*0f70*/  STL.64 [R1], R10 ;  /* 0x0000000a01007387 */ /* 0x0001e20000100a00 */
[----:B------:R-:W-:-:S03]  /*0f80*/  IMAD.MOV.U32 R7, RZ, RZ, R2 ;  /* 0x000000ffff077224 */ /* 0x000fc600078e0002 */
[----:B------:R0:W-:Y:S01]  /*0f90*/  STL.64 [R1+0x10], R12 ;  /* 0x0000100c01007387 */ /* 0x0001e20000100a00 */
[----:B--2---:R-:W-:Y:S01]  /*0fa0*/  MOV R4, UR4 ;  /* 0x0000000400047c02 */ /* 0x004fe20008000f00 */
[----:B0-----:R-:W-:-:S07]  /*0fb0*/  IMAD.U32 R5, RZ, RZ, UR5 ;  /* 0x00000005ff057e24 */ /* 0x001fce000f8e00ff */
[----:B------:R-:W-:-:S07]  /*0fc0*/  LEPC R20, `(.L_x_19) ;  /* 0x000000001014794e */ /* 0x000fce0000000000 */
[----:B-1----:R-:W-:Y:S05]  /*0fd0*/  CALL.ABS.NOINC R8 ;  /* 0x0000000008007343 */ /* 0x002fea0003c00000 */
.L_x_19:
[----:B------:R0:W1:Y:S01]  /*0fe0*/  LDC.64 R8, c[0x4][R25] ;  /* 0x0100000019087b82 */ /* 0x0000620000000a00 */
[----:B------:R-:W2:Y:S01]  /*0ff0*/  LDCU.64 UR4, c[0x4][0x48] ;  /* 0x01000900ff0477ac */ /* 0x000ea20008000a00 */
[----:B------:R-:W-:Y:S01]  /*1000*/  CS2R R6, SRZ ;  /* 0x0000000000067805 */ /* 0x000fe2000001ff00 */
[----:B--2---:R-:W-:Y:S02]  /*1010*/  IMAD.U32 R4, RZ, RZ, UR4 ;  /* 0x00000004ff047e24 */ /* 0x004fe4000f8e00ff */
[----:B0-----:R-:W-:-:S07]  /*1020*/  IMAD.U32 R5, RZ, RZ, UR5 ;  /* 0x00000005ff057e24 */ /* 0x001fce000f8e00ff */
[----:B------:R-:W-:-:S07]  /*1030*/  LEPC R20, `(.L_x_20) ;  /* 0x000000001014794e */ /* 0x000fce0000000000 */
[----:B-1----:R-:W-:Y:S05]  /*1040*/  CALL.ABS.NOINC R8 ;  /* 0x0000000008007343 */ /* 0x002fea0003c00000 */
.L_x_20:
[----:B------:R-:W-:Y:S02]  /*1050*/  HFMA2 R14, -RZ, RZ, 0, 4.17232513427734375e-07 ;  /* 0x00000007ff0e7431 */ /* 0x000fe400000001ff */
        /* <DEDUP_REMOVED lines=16> */
.L_x_21:
[----:B------:R0:W1:Y:S01]  /*1160*/  LDC.64 R8, c[0x4][R25] ;  /* 0x0100000019087b82 */ /* 0x0000620000000a00 */
[----:B------:R-:W2:Y:S01]  /*1170*/  LDCU.64 UR4, c[0x4][0x48] ;  /* 0x01000900ff0477ac */ /* 0x000ea20008000a00 */
[----:B------:R-:W-:Y:S01]  /*1180*/  CS2R R6, SRZ ;  /* 0x0000000000067805 */ /* 0x000fe2000001ff00 */
[----:B--2---:R-:W-:Y:S02]  /*1190*/  IMAD.U32 R4, RZ, RZ, UR4 ;  /* 0x00000004ff047e24 */ /* 0x004fe4000f8e00ff */
[----:B0-----:R-:W-:-:S07]  /*11a0*/  IMAD.U32 R5, RZ, RZ, UR5 ;  /* 0x00000005ff057e24 */ /* 0x001fce000f8e00ff */
[----:B------:R-:W-:-:S07]  /*11b0*/  LEPC R20, `(.L_x_22) ;  /* 0x000000001014794e */ /* 0x000fce0000000000 */
[----:B-1----:R-:W-:Y:S05]  /*11c0*/  CALL.ABS.NOINC R8 ;  /* 0x0000000008007343 */ /* 0x002fea0003c00000 */
.L_x_22:
        /* <DEDUP_REMOVED lines=17> */
.L_x_23:
[----:B------:R0:W1:Y:S01]  /*12e0*/  LDC.64 R8, c[0x4][R25] ;  /* 0x0100000019087b82 */ /* 0x0000620000000a00 */
[----:B------:R-:W2:Y:S01]  /*12f0*/  LDCU.64 UR4, c[0x4][0x48] ;  /* 0x01000900ff0477ac */ /* 0x000ea20008000a00 */
[----:B------:R-:W-:Y:S02]  /*1300*/  CS2R R6, SRZ ;  /* 0x0000000000067805 */ /* 0x000fe4000001ff00 */
[----:B--2---:R-:W-:Y:S01]  /*1310*/  MOV R4, UR4 ;  /* 0x0000000400047c02 */ /* 0x004fe20008000f00 */
[----:B0-----:R-:W-:-:S07]  /*1320*/  IMAD.U32 R5, RZ, RZ, UR5 ;  /* 0x00000005ff057e24 */ /* 0x001fce000f8e00ff */
[----:B------:R-:W-:-:S07]  /*1330*/  LEPC R20, `(.L_x_24) ;  /* 0x000000001014794e */ /* 0x000fce0000000000 */
[----:B-1----:R-:W-:Y:S05]  /*1340*/  CALL.ABS.NOINC R8 ;  /* 0x0000000008007343 */ /* 0x002fea0003c00000 */
.L_x_24:
        /* <DEDUP_REMOVED lines=17> */
.L_x_25:
[----:B------:R0:W1:Y:S01]  /*1460*/  LDC.64 R8, c[0x4][R25] ;  /* 0x0100000019087b82 */ /* 0x0000620000000a00 */
[----:B------:R-:W2:Y:S01]  /*1470*/  LDCU.64 UR4, c[0x4][0x48] ;  /* 0x01000900ff0477ac */ /* 0x000ea20008000a00 */
[----:B------:R-:W-:Y:S01]  /*1480*/  CS2R R6, SRZ ;  /* 0x0000000000067805 */ /* 0x000fe2000001ff00 */
[----:B--2---:R-:W-:Y:S02]  /*1490*/  IMAD.U32 R4, RZ, RZ, UR4 ;  /* 0x00000004ff047e24 */ /* 0x004fe4000f8e00ff */
[----:B0-----:R-:W-:-:S07]  /*14a0*/  IMAD.U32 R5, RZ, RZ, UR5 ;  /* 0x00000005ff057e24 */ /* 0x001fce000f8e00ff */
[----:B------:R-:W-:-:S07]  /*14b0*/  LEPC R20, `(.L_x_26) ;  /* 0x000000001014794e */ /* 0x000fce0000000000 */
[----:B-1----:R-:W-:Y:S05]  /*14c0*/  CALL.ABS.NOINC R8 ;  /* 0x0000000008007343 */ /* 0x002fea0003c00000 */
.L_x_26:
[----:B------:R-:W-:Y:S02]  /*14d0*/  HFMA2 R14, -RZ, RZ, 0, 5.9604644775390625e-07 ;  /* 0x0000000aff0e7431 */ /* 0x000fe400000001ff */
        /* <DEDUP_REMOVED lines=16> */
.L_x_27:
[----:B------:R0:W1:Y:S01]  /*15e0*/  LDC.64 R8, c[0x4][R25] ;  /* 0x0100000019087b82 */ /* 0x0000620000000a00 */
[----:B------:R-:W2:Y:S01]  /*15f0*/  LDCU.64 UR4, c[0x4][0x48] ;  /* 0x01000900ff0477ac */ /* 0x000ea20008000a00 */
[----:B------:R-:W-:Y:S01]  /*1600*/  CS2R R6, SRZ ;  /* 0x0000000000067805 */ /* 0x000fe2000001ff00 */
[----:B--2---:R-:W-:Y:S02]  /*1610*/  IMAD.U32 R4, RZ, RZ, UR4 ;  /* 0x00000004ff047e24 */ /* 0x004fe4000f8e00ff */
[----:B0-----:R-:W-:-:S07]  /*1620*/  IMAD.U32 R5, RZ, RZ, UR5 ;  /* 0x00000005ff057e24 */ /* 0x001fce000f8e00ff */
[----:B------:R-:W-:-:S07]  /*1630*/  LEPC R20, `(.L_x_28) ;  /* 0x000000001014794e */ /* 0x000fce0000000000 */
[----:B-1----:R-:W-:Y:S05]  /*1640*/  CALL.ABS.NOINC R8 ;  /* 0x0000000008007343 */ /* 0x002fea0003c00000 */
.L_x_28:
        /* <DEDUP_REMOVED lines=17> */
.L_x_29:
[----:B------:R0:W1:Y:S01]  /*1760*/  LDC.64 R8, c[0x4][R25] ;  /* 0x0100000019087b82 */ /* 0x0000620000000a00 */
[----:B------:R-:W2:Y:S01]  /*1770*/  LDCU.64 UR4, c[0x4][0x48] ;  /* 0x01000900ff0477ac */ /* 0x000ea20008000a00 */
[----:B------:R-:W-:Y:S02]  /*1780*/  CS2R R6, SRZ ;  /* 0x0000000000067805 */ /* 0x000fe4000001ff00 */
[----:B--2---:R-:W-:Y:S01]  /*1790*/  MOV R4, UR4 ;  /* 0x0000000400047c02 */ /* 0x004fe20008000f00 */
[----:B0-----:R-:W-:-:S07]  /*17a0*/  IMAD.U32 R5, RZ, RZ, UR5 ;  /* 0x00000005ff057e24 */ /* 0x001fce000f8e00ff */
[----:B------:R-:W-:-:S07]  /*17b0*/  LEPC R20, `(.L_x_30) ;  /* 0x000000001014794e */ /* 0x000fce0000000000 */
[----:B-1----:R-:W-:Y:S05]  /*17c0*/  CALL.ABS.NOINC R8 ;  /* 0x0000000008007343 */ /* 0x002fea0003c00000 */
.L_x_30:
        /* <DEDUP_REMOVED lines=17> */
.L_x_31:
[----:B------:R0:W1:Y:S01]  /*18e0*/  LDC.64 R8, c[0x4][R25] ;  /* 0x0100000019087b82 */ /* 0x0000620000000a00 */
[----:B------:R-:W2:Y:S01]  /*18f0*/  LDCU.64 UR4, c[0x4][0x48] ;  /* 0x01000900ff0477ac */ /* 0x000ea20008000a00 */
[----:B------:R-:W-:Y:S01]  /*1900*/  CS2R R6, SRZ ;  /* 0x0000000000067805 */ /* 0x000fe2000001ff00 */
[----:B--2---:R-:W-:Y:S02]  /*1910*/  IMAD.U32 R4, RZ, RZ, UR4 ;  /* 0x00000004ff047e24 */ /* 0x004fe4000f8e00ff */
[----:B0-----:R-:W-:-:S07]  /*1920*/  IMAD.U32 R5, RZ, RZ, UR5 ;  /* 0x00000005ff057e24 */ /* 0x001fce000f8e00ff */
[----:B------:R-:W-:-:S07]  /*1930*/  LEPC R20, `(.L_x_32) ;  /* 0x000000001014794e */ /* 0x000fce0000000000 */
[----:B-1----:R-:W-:Y:S05]  /*1940*/  CALL.ABS.NOINC R8 ;  /* 0x0000000008007343 */ /* 0x002fea0003c00000 */
.L_x_32:
[----:B------:R-:W-:Y:S02]  /*1950*/  HFMA2 R10, -RZ, RZ, 0, 7.74860382080078125e-07 ;  /* 0x0000000dff0a7431 */ /* 0x000fe400000001ff */
[----:B------:R-:W-:Y:S01]  /*1960*/  IMAD.MOV.U32 R11, RZ, RZ, 0x0 ;  /* 0x00000000ff0b7424 */ /* 0x000fe200078e00ff */
[----:B------:R-:W-:Y:S01]  /*1970*/  LOP3.LUT R8, R22, 0x30, RZ, 0xfc, !PT ;  /* 0x0000003016087812 */ /* 0x000fe200078efcff */
[----:B------:R-:W-:Y:S01]  /*1980*/  IMAD.MOV.U32 R9, RZ, RZ, R23 ;  /* 0x000000ffff097224 */ /* 0x000fe200078e0017 */
[----:B------:R0:W-:Y:S01]  /*1990*/  STL.64 [R1], R18 ;  /* 0x0000001201007387 */ /* 0x0001e20000100a00 */
[----:B------:R0:W1:Y:S01]  /*19a0*/  LDC.64 R12, c[0x4][R25] ;  /* 0x01000000190c7b82 */ /* 0x0000620000000a00 */
[----:B------:R-:W2:Y:S01]  /*19b0*/  LDCU.64 UR4, c[0x4][0x40] ;  /* 0x01000800ff0477ac */ /* 0x000ea20008000a00 */
[----:B------:R-:W-:Y:S01]  /*19c0*/  IMAD.MOV.U32 R6, RZ, RZ, R24 ;  /* 0x000000ffff067224 */ /* 0x000fe200078e0018 */
[----:B------:R0:W-:Y:S01]  /*19d0*/  STL.64 [R1+0x8], R10 ;  /* 0x0000080a01007387 */ /* 0x0001e20000100a00 */
[----:B------:R-:W-:-:S03]  /*19e0*/  MOV R7, R2 ;  /* 0x0000000200077202 */ /* 0x000fc60000000f00 */
[----:B------:R0:W-:Y:S01]  /*19f0*/  STL.64 [R1+0x10], R8 ;  /* 0x0000100801007387 */ /* 0x0001e20000100a00 */
[----:B--2---:R-:W-:Y:S02]  /*1a00*/  IMAD.U32 R4, RZ, RZ, UR4 ;  /* 0x00000004ff047e24 */ /* 0x004fe4000f8e00ff */
[----:B0-----:R-:W-:-:S07]  /*1a10*/  IMAD.U32 R5, RZ, RZ, UR5 ;  /* 0x00000005ff057e24 */ /* 0x001fce000f8e00ff */
[----:B------:R-:W-:-:S07]  /*1a20*/  LEPC R20, `(.L_x_33) ;  /* 0x000000001014794e */ /* 0x000fce0000000000 */
[----:B-1----:R-:W-:Y:S05]  /*1a30*/  CALL.ABS.NOINC R12 ;  /* 0x000000000c007343 */ /* 0x002fea0003c00000 */
.L_x_33:
[----:B------:R0:W1:Y:S01]  /*1a40*/  LDC.64 R8, c[0x4][R25] ;  /* 0x0100000019087b82 */ /* 0x0000620000000a00 */
[----:B------:R-:W2:Y:S01]  /*1a50*/  LDCU.64 UR4, c[0x4][0x48] ;  /* 0x01000900ff0477ac */ /* 0x000ea20008000a00 */
[----:B------:R-:W-:Y:S01]  /*1a60*/  CS2R R6, SRZ ;  /* 0x0000000000067805 */ /* 0x000fe2000001ff00 */
[----:B--2---:R-:W-:Y:S02]  /*1a70*/  IMAD.U32 R4, RZ, RZ, UR4 ;  /* 0x00000004ff047e24 */ /* 0x004fe4000f8e00ff */
[----:B0-----:R-:W-:-:S07]  /*1a80*/  IMAD.U32 R5, RZ, RZ, UR5 ;  /* 0x00000005ff057e24 */ /* 0x001fce000f8e00ff */
[----:B------:R-:W-:-:S07]  /*1a90*/  LEPC R20, `(.L_x_34) ;  /* 0x000000001014794e */ /* 0x000fce0000000000 */
[----:B-1----:R-:W-:Y:S05]  /*1aa0*/  CALL.ABS.NOINC R8 ;  /* 0x0000000008007343 */ /* 0x002fea0003c00000 */
.L_x_34:
        /* <DEDUP_REMOVED lines=17> */
.L_x_35:
[----:B------:R0:W1:Y:S01]  /*1bc0*/  LDC.64 R8, c[0x4][R25] ;  /* 0x0100000019087b82 */ /* 0x0000620000000a00 */
[----:B------:R-:W2:Y:S01]  /*1bd0*/  LDCU.64 UR4, c[0x4][0x48] ;  /* 0x01000900ff0477ac */ /* 0x000ea20008000a00 */
[----:B------:R-:W-:Y:S01]  /*1be0*/  CS2R R6, SRZ ;  /* 0x0000000000067805 */ /* 0x000fe2000001ff00 */
[----:B--2---:R-:W-:Y:S01]  /*1bf0*/  IMAD.U32 R4, RZ, RZ, UR4 ;  /* 0x00000004ff047e24 */ /* 0x004fe2000f8e00ff */
[----:B0-----:R-:W-:-:S07]  /*1c00*/  MOV R5, UR5 ;  /* 0x0000000500057c02 */ /* 0x001fce0008000f00 */
[----:B------:R-:W-:-:S07]  /*1c10*/  LEPC R20, `(.L_x_36) ;  /* 0x000000001014794e */ /* 0x000fce0000000000 */
[----:B-1----:R-:W-:Y:S05]  /*1c20*/  CALL.ABS.NOINC R8 ;  /* 0x0000000008007343 */ /* 0x002fea0003c00000 */
.L_x_36:
        /* <DEDUP_REMOVED lines=13> */
[----:B--2---:R-:W-:Y:S01]  /*1d00*/  IMAD.U32 R4, RZ, RZ, UR4 ;  /* 0x00000004ff047e24 */ /* 0x004fe2000f8e00ff */
[----:B0-----:R-:W-:-:S07]  /*1d10*/  MOV R5, UR5 ;  /* 0x0000000500057c02 */ /* 0x001fce0008000f00 */
[----:B------:R-:W-:-:S07]  /*1d20*/  LEPC R20, `(.L_x_37) ;  /* 0x000000001014794e */ /* 0x000fce0000000000 */
[----:B-1----:R-:W-:Y:S05]  /*1d30*/  CALL.ABS.NOINC R14 ;  /* 0x000000000e007343 */ /* 0x002fea0003c00000 */
.L_x_37:
[----:B------:R0:W1:Y:S01]  /*1d40*/  LDC.64 R8, c[0x4][R25] ;  /* 0x0100000019087b82 */ /* 0x0000620000000a00 */
[----:B------:R-:W2:Y:S01]  /*1d50*/  LDCU.64 UR4, c[0x4][0x48] ;  /* 0x01000900ff0477ac */ /* 0x000ea20008000a00 */
[----:B------:R-:W-:Y:S01]  /*1d60*/  CS2R R6, SRZ ;  /* 0x0000000000067805 */ /* 0x000fe2000001ff00 */
[----:B--2---:R-:W-:Y:S02]  /*1d70*/  IMAD.U32 R4, RZ, RZ, UR4 ;  /* 0x00000004ff047e24 */ /* 0x004fe4000f8e00ff */
[----:B0-----:R-:W-:-:S07]  /*1d80*/  IMAD.U32 R5, RZ, RZ, UR5 ;  /* 0x00000005ff057e24 */ /* 0x001fce000f8e00ff */
[----:B------:R-:W-:-:S07]  /*1d90*/  LEPC R20, `(.L_x_38) ;  /* 0x000000001014794e */ /* 0x000fce0000000000 */
[----:B-1----:R-:W-:Y:S05]  /*1da0*/  CALL.ABS.NOINC R8 ;  /* 0x0000000008007343 */ /* 0x002fea0003c00000 */
.L_x_38:
[----:B------:R-:W-:Y:S02]  /*1db0*/  HFMA2 R13, -RZ, RZ, 0, 0 ;  /* 0x00000000ff0d7431 */ /* 0x000fe400000001ff */
        /* <DEDUP_REMOVED lines=8> */
[----:B------:R-:W-:Y:S01]  /*1e40*/  IMAD.MOV.U32 R6, RZ, RZ, R24 ;  /* 0x000000ffff067224 */ /* 0x000fe200078e0018 */
[----:B------:R-:W-:Y:S01]  /*1e50*/  MOV R7, R2 ;  /* 0x0000000200077202 */ /* 0x000fe20000000f00 */
[----:B------:R0:W-:Y:S04]  /*1e60*/  STL.64 [R1], R8 ;  /* 0x0000000801007387 */ /* 0x0001e80000100a00 */
[----:B------:R0:W-:Y:S01]  /*1e70*/  STL.64 [R1+0x10], R10 ;  /* 0x0000100a01007387 */ /* 0x0001e20000100a00 */
[----:B--2---:R-:W-:-:S02]  /*1e80*/  IMAD.U32 R4, RZ, RZ, UR4 ;  /* 0x00000004ff047e24 */ /* 0x004fc4000f8e00ff */
[----:B0-----:R-:W-:-:S07]  /*1e90*/  IMAD.U32 R5, RZ, RZ, UR5 ;  /* 0x00000005ff057e24 */ /* 0x001fce000f8e00ff */
[----:B------:R-:W-:-:S07]  /*1ea0*/  LEPC R20, `(.L_x_39) ;  /* 0x000000001014794e */ /* 0x000fce0000000000 */
[----:B-1----:R-:W-:Y:S05]  /*1eb0*/  CALL.ABS.NOINC R14 ;  /* 0x000000000e007343 */ /* 0x002fea0003c00000 */
.L_x_39:
[----:B------:R0:W1:Y:S01]  /*1ec0*/  LDC.64 R2, c[0x4][R25] ;  /* 0x0100000019027b82 */ /* 0x0000620000000a00 */
[----:B------:R-:W2:Y:S01]  /*1ed0*/  LDCU.64 UR4, c[0x4][0x48] ;  /* 0x01000900ff0477ac */ /* 0x000ea20008000a00 */
[----:B------:R-:W-:Y:S01]  /*1ee0*/  CS2R R6, SRZ ;  /* 0x0000000000067805 */ /* 0x000fe2000001ff00 */
[----:B--2---:R-:W-:Y:S02]  /*1ef0*/  IMAD.U32 R4, RZ, RZ, UR4 ;  /* 0x00000004ff047e24 */ /* 0x004fe4000f8e00ff */
[----:B0-----:R-:W-:-:S07]  /*1f00*/  IMAD.U32 R5, RZ, RZ, UR5 ;  /* 0x00000005ff057e24 */ /* 0x001fce000f8e00ff */
[----:B------:R-:W-:-:S07]  /*1f10*/  LEPC R20, `(.L_x_40) ;  /* 0x000000001014794e */ /* 0x000fce0000000000 */
[----:B-1----:R-:W-:Y:S05]  /*1f20*/  CALL.ABS.NOINC R2 ;  /* 0x0000000002007343 */ /* 0x002fea0003c00000 */
.L_x_40:
[----:B------:R0:W1:Y:S01]  /*1f30*/  LDC.64 R2, c[0x4][R25] ;  /* 0x0100000019027b82 */ /* 0x0000620000000a00 */
[----:B------:R-:W2:Y:S01]  /*1f40*/  LDCU.64 UR4, c[0x4][0x50] ;  /* 0x01000a00ff0477ac */ /* 0x000ea20008000a00 */
[----:B------:R-:W-:Y:S01]  /*1f50*/  CS2R R6, SRZ ;  /* 0x0000000000067805 */ /* 0x000fe2000001ff00 */
[----:B--2---:R-:W-:Y:S02]  /*1f60*/  IMAD.U32 R4, RZ, RZ, UR4 ;  /* 0x00000004ff047e24 */ /* 0x004fe4000f8e00ff */
[----:B0-----:R-:W-:-:S07]  /*1f70*/  IMAD.U32 R5, RZ, RZ, UR5 ;  /* 0x00000005ff057e24 */ /* 0x001fce000f8e00ff */
[----:B------:R-:W-:-:S07]  /*1f80*/  LEPC R20, `(.L_x_41) ;  /* 0x000000001014794e */ /* 0x000fce0000000000 */
[----:B-1----:R-:W-:Y:S05]  /*1f90*/  CALL.ABS.NOINC R2 ;  /* 0x0000000002007343 */ /* 0x002fea0003c00000 */
.L_x_41:
[----:B------:R-:W-:Y:S01]  /*1fa0*/  IADD3 R6, P0, PT, R22, 0x40, RZ ;  /* 0x0000004016067810 */ /* 0x000fe20007f1e0ff */
[----:B------:R-:W-:Y:S01]  /*1fb0*/  BSSY.RECONVERGENT B0, `(.L_x_42) ;  /* 0x0000026000007945 */ /* 0x000fe20003800200 */
[----:B------:R-:W-:-:S03]  /*1fc0*/  LEA R5, R26, 0x10, 0x6 ;  /* 0x000000101a057811 */ /* 0x000fc600078e30ff */
[----:B------:R-:W-:Y:S01]  /*1fd0*/  IMAD.X R23, RZ, RZ, R23, P0 ;  /* 0x000000ffff177224 */ /* 0x000fe200000e0617 */
[----:B------:R-:W-:Y:S02]  /*1fe0*/  ISETP.GT.U32.AND P0, PT, R6, R5, PT ;  /* 0x000000050600720c */ /* 0x000fe40003f04070 */
[----:B------:R-:W-:-:S04]  /*1ff0*/  SHF.R.S32.HI R0, RZ, 0x1f, R5 ;  /* 0x0000001fff007819 */ /* 0x000fc80000011405 */
[----:B------:R-:W-:Y:S02]  /*2000*/  ISETP.GT.U32.AND.EX P0, PT, R23, R0, PT, P0 ;  /* 0x000000001700720c */ /* 0x000fe40003f04100 */
[----:B------:R-:W-:-:S11]  /*2010*/  MOV R0, 0x0 ;  /* 0x0000000000007802 */ /* 0x000fd60000000f00 */
[----:B------:R-:W-:Y:S05]  /*2020*/  @!P0 BRA `(.L_x_43) ;  /* 0x0000000000788947 */ /* 0x000fea0003800000 */
[----:B------:R-:W0:Y:S01]  /*2030*/  LDC.64 R2, c[0x4][0x20] ;  /* 0x01000800ff027b82 */ /* 0x000e220000000a00 */
[----:B------:R-:W-:-:S07]  /*2040*/  MOV R7, R5 ;  /* 0x0000000500077202 */ /* 0x000fce0000000f00 */
.L_x_44:
[----:B------:R-:W-:Y:S02]  /*2050*/  R2UR UR4, R16 ;  /* 0x00000000100472ca */ /* 0x000fe400000e0000 */
[----:B------:R-:W-:-:S13]  /*2060*/  R2UR UR5, R17 ;  /* 0x00000000110572ca */ /* 0x000fda00000e0000 */
[----:B0-----:R-:W2:Y:S01]  /*2070*/  LDG.E.64 R4, desc[UR4][R2.64] ;  /* 0x0000000402047981 */ /* 0x001ea2000c1e1b00 */
[C---:B------:R-:W-:Y:S02]  /*2080*/  R2UR UR8, R16.reuse ;  /* 0x00000000100872ca */ /* 0x040fe400000e0000 */
[C---:B------:R-:W-:Y:S02]  /*2090*/  R2UR UR9, R17.reuse ;  /* 0x00000000110972ca */ /* 0x040fe400000e0000 */
[----:B------:R-:W-:Y:S02]  /*20a0*/  R2UR UR6, R16 ;  /* 0x00000000100672ca */ /* 0x000fe400000e0000 */
[----:B------:R-:W-:Y:S01]  /*20b0*/  R2UR UR7, R17 ;  /* 0x00000000110772ca */ /* 0x000fe200000e0000 */
[----:B--2---:R-:W-:-:S05]  /*20c0*/  IMAD.WIDE R4, R7, 0x4, R4 ;  /* 0x0000000407047825 */ /* 0x004fca00078e0204 */
[----:B------:R-:W2:Y:S04]  /*20d0*/  LD.E R8, desc[UR4][R4.64+-0x8] ;  /* 0xfffff80404087980 */ /* 0x000ea8000c101900 */
[----:B------:R-:W3:Y:S04]  /*20e0*/  LD.E R12, desc[UR8][R4.64+-0x3c] ;  /* 0xffffc408040c7980 */ /* 0x000ee8000c101900 */
[----:B------:R-:W4:Y:S04]  /*20f0*/  LD.E R11, desc[UR6][R4.64+-0x1c] ;  /* 0xffffe406040b7980 */ /* 0x000f28000c101900 */
[----:B------:R-:W4:Y:S01]  /*2100*/  LD.E R13, desc[UR4][R4.64+-0x40] ;  /* 0xffffc004040d7980 */ /* 0x000f22000c101900 */
[----:B------:R-:W-:-:S05]  /*2110*/  VIADD R7, R7, 0x1 ;  /* 0x0000000107077836 */ /* 0x000fca0000000000 */
[----:B------:R-:W-:Y:S02]  /*2120*/  ISETP.GT.U32.AND P0, PT, R6, R7, PT ;  /* 0x000000070600720c */ /* 0x000fe40003f04070 */
[C-C-:B--2---:R-:W-:Y:S02]  /*2130*/  SHF.L.W.U32.HI R9, R8.reuse, 0xf, R8.reuse ;  /* 0x0000000f08097819 */ /* 0x144fe40000010e08 */
[--C-:B------:R-:W-:Y:S02]  /*2140*/  SHF.L.W.U32.HI R10, R8, 0xd, R8.reuse ;  /* 0x0000000d080a7819 */ /* 0x100fe40000010e08 */
[----:B------:R-:W-:-:S04]  /*2150*/  SHF.R.U32.HI R8, RZ, 0xa, R8 ;  /* 0x0000000aff087819 */ /* 0x000fc80000011608 */
[----:B------:R-:W-:Y:S02]  /*2160*/  LOP3.LUT R8, R8, R9, R10, 0x96, !PT ;  /* 0x0000000908087212 */ /* 0x000fe400078e960a */
[C-C-:B---3--:R-:W-:Y:S02]  /*2170*/  SHF.L.W.U32.HI R9, R12.reuse, 0x19, R12.reuse ;  /* 0x000000190c097819 */ /* 0x148fe40000010e0c */
[--C-:B------:R-:W-:Y:S02]  /*2180*/  SHF.L.W.U32.HI R10, R12, 0xe, R12.reuse ;  /* 0x0000000e0c0a7819 */ /* 0x100fe40000010e0c */
[----:B------:R-:W-:Y:S02]  /*2190*/  SHF.R.U32.HI R12, RZ, 0x3, R12 ;  /* 0x00000003ff0c7819 */ /* 0x000fe4000001160c */
[----:B----4-:R-:W-:Y:S02]  /*21a0*/  IADD3 R8, PT, PT, R13, R8, R11 ;  /* 0x000000080d087210 */ /* 0x010fe40007ffe00b */
[----:B------:R-:W-:-:S05]  /*21b0*/  LOP3.LUT R9, R12, R9, R10, 0x96, !PT ;  /* 0x000000090c097212 */ /* 0x000fca00078e960a */
[----:B------:R-:W-:Y:S01]  /*21c0*/  IMAD.IADD R9, R9, 0x1, R8 ;  /* 0x0000000109097824 */ /* 0x000fe200078e0208 */
[----:B------:R-:W-:-:S04]  /*21d0*/  SHF.R.S32.HI R8, RZ, 0x1f, R7 ;  /* 0x0000001fff087819 */ /* 0x000fc80000011407 */
[----:B------:R-:W-:Y:S01]  /*21e0*/  ISETP.GT.U32.AND.EX P0, PT, R23, R8, PT, P0 ;  /* 0x000000081700720c */ /* 0x000fe20003f04100 */
[----:B------:R1:W-:-:S12]  /*21f0*/  ST.E desc[UR4][R4.64], R9 ;  /* 0x0000000904007985 */ /* 0x0003d8000c101904 */
[----:B-1----:R-:W-:Y:S05]  /*2200*/  @P0 BRA `(.L_x_44) ;  /* 0xfffffffc00900947 */ /* 0x002fea000383ffff */
.L_x_43:
[----:B------:R-:W-:Y:S05]  /*2210*/  BSYNC.RECONVERGENT B0 ;  /* 0x0000000000007941 */ /* 0x000fea0003800200 */
.L_x_42:
[----:B------:R0:W1:Y:S01]  /*2220*/  LDC.64 R2, c[0x4][R0] ;  /* 0x0100000000027b82 */ /* 0x0000620000000a00 */
[----:B------:R-:W2:Y:S01]  /*2230*/  LDCU.64 UR4, c[0x4][0x58] ;  /* 0x01000b00ff0477ac */ /* 0x000ea20008000a00 */
[----:B------:R-:W-:Y:S01]  /*2240*/  CS2R R6, SRZ ;  /* 0x0000000000067805 */ /* 0x000fe2000001ff00 */
[----:B--2---:R-:W-:Y:S02]  /*2250*/  IMAD.U32 R4, RZ, RZ, UR4 ;  /* 0x00000004ff047e24 */ /* 0x004fe4000f8e00ff */
[----:B0-----:R-:W-:-:S07]  /*2260*/  IMAD.U32 R5, RZ, RZ, UR5 ;  /* 0x00000005ff057e24 */ /* 0x001fce000f8e00ff */
[----:B------:R-:W-:-:S07]  /*2270*/  LEPC R20, `(.L_x_45) ;  /* 0x000000001014794e */ /* 0x000fce0000000000 */
[----:B-1----:R-:W-:Y:S05]  /*2280*/  CALL.ABS.NOINC R2 ;  /* 0x0000000002007343 */ /* 0x002fea0003c00000 */
.L_x_45:
[----:B------:R-:W-:Y:S05]  /*2290*/  EXIT ;  /* 0x000000000000794d */ /* 0x000fea0003800000 */
.L_x_46:
[----:B------:R-:W-:-:S00]  /*22a0*/  BRA `(.L_x_46) ;  /* 0xfffffffc00fc7947 */ /* 0x000fc0000383ffff */
[----:B------:R-:W-:-:S00]  /*22b0*/  NOP ;  /* 0x0000000000007918 */ /* 0x000fc00000000000 */
        /* <DEDUP_REMOVED lines=12> */
.L_x_47:


//--------------------- .nv.global.init           --------------------------
	.section	.nv.global.init,"aw",@progbits
	.align	4
.nv.global.init:
	.type		H,@object
	.size		H,(k - H)
H:
        /*0000*/ 	.byte	0x67, 0xe6, 0x09, 0x6a, 0x85, 0xae, 0x67, 0xbb, 0x72, 0xf3, 0x6e, 0x3c, 0x3a, 0xf5, 0x4f, 0xa5
        /*0010*/ 	.byte	0x7f, 0x52, 0x0e, 0x51, 0x8c, 0x68, 0x05, 0x9b, 0xab, 0xd9, 0x83, 0x1f, 0x19, 0xcd, 0xe0, 0x5b
	.type		k,@object
	.size		k,($str - k)
k:
        /*0020*/ 	.byte	0x98, 0x2f, 0x8a, 0x42, 0x91, 0x44, 0x37, 0x71, 0xcf, 0xfb, 0xc0, 0xb5, 0xa5, 0xdb, 0xb5, 0xe9
        /* <DEDUP_REMOVED lines=15> */
	.type		$str,@object
	.size		$str,($str$2 - $str)
$str:
        /*0120*/ 	.byte	0x25, 0x64, 0x0a, 0x00
	.type		$str$2,@object
	.size		$str$2,($str$4 - $str$2)
$str$2:
        /*0124*/ 	.byte	0x25, 0x30, 0x32, 0x78, 0x0a, 0x00
	.type		$str$4,@object
	.size		$str$4,($str$6 - $str$4)
$str$4:
        /*012a*/ 	.byte	0x66, 0x69, 0x6e, 0x69, 0x73, 0x68, 0x0a, 0x00
	.type		$str$6,@object
	.size		$str$6,($str$5 - $str$6)
$str$6:
        /*0132*/ 	.byte	0x65, 0x78, 0x65, 0x63, 0x75, 0x74, 0x65, 0x20, 0x74, 0x6f, 0x20, 0x32, 0x0a, 0x00
	.type		$str$5,@object
	.size		$str$5,($str$3 - $str$5)
$str$5:
        /*0140*/ 	.byte	0x65, 0x78, 0x65, 0x63, 0x75, 0x74, 0x65, 0x20, 0x74, 0x6f, 0x20, 0x31, 0x0a, 0x00
	.type		$str$3,@object
	.size		$str$3,($str$1 - $str$3)
$str$3:
        /*014e*/ 	.byte	0x74, 0x3d, 0x25, 0x6c, 0x6c, 0x64, 0x20, 0x69, 0x3d, 0x25, 0x6c, 0x6c, 0x64, 0x20, 0x6a, 0x3d
        /*015e*/ 	.byte	0x25, 0x6c, 0x6c, 0x64, 0x0a, 0x00
	.type		$str$1,@object
	.size		$str$1,(.L_5 - $str$1)
$str$1:
        /*0164*/ 	.byte	0x65, 0x78, 0x65, 0x63, 0x75, 0x74, 0x65, 0x20, 0x74, 0x6f, 0x20, 0x30, 0x0a, 0x61, 0x6e, 0x64
        /*0174*/ 	.byte	0x20, 0x73, 0x74, 0x61, 0x72, 0x74, 0x2a, 0x36, 0x34, 0x3d, 0x25, 0x64, 0x0a, 0x00
.L_5:


//--------------------- .nv.shared.reserved.0     --------------------------
	.section	.nv.shared.reserved.0,"aw",@nobits
	.weak		__nv_reservedSMEM_offset_0_alias
	.size		__nv_reservedSMEM_offset_0_alias, 0, 64
	.other		__nv_reservedSMEM_offset_0_alias,@"STO_CUDA_RESERVED_SHARED STV_DEFAULT"
__nv_reservedSMEM_offset_0_alias:
	.zero		0
	.zero		64


//--------------------- .nv.global                --------------------------
	.section	.nv.global,"aw",@nobits
	.align	8
.nv.global:
	.type		dat,@object
	.size		dat,(w - dat)
dat:
	.zero		8
	.type		w,@object
	.size		w,(.L_3 - w)
w:
	.zero		8
.L_3:


//--------------------- .nv.constant0._Z5blocky   --------------------------
	.section	.nv.constant0._Z5blocky,"a",@progbits
	.sectionflags	@""
	.align	4
.nv.constant0._Z5blocky:
	.zero		904


//--------------------- SYMBOLS --------------------------

	.type		.nv.reservedSmem.offset0,@object
	.size		.nv.reservedSmem.offset0,0x4
	.type		vprintf,@function
